//
// Generated by NVIDIA NVVM Compiler
//
// Compiler Build ID: CL-36424714
// Cuda compilation tools, release 13.0, V13.0.88
// Based on NVVM 20.0.0
//

.version 9.0
.target sm_100
.address_size 64

	// .globl	_Z25adamw_multi_tensor_kerneliPPfPPKfS0_S0_PiS4_S4_fffffi

.visible .entry _Z25adamw_multi_tensor_kerneliPPfPPKfS0_S0_PiS4_S4_fffffi(
	.param .u32 _Z25adamw_multi_tensor_kerneliPPfPPKfS0_S0_PiS4_S4_fffffi_param_0,
	.param .u64 .ptr .align 1 _Z25adamw_multi_tensor_kerneliPPfPPKfS0_S0_PiS4_S4_fffffi_param_1,
	.param .u64 .ptr .align 1 _Z25adamw_multi_tensor_kerneliPPfPPKfS0_S0_PiS4_S4_fffffi_param_2,
	.param .u64 .ptr .align 1 _Z25adamw_multi_tensor_kerneliPPfPPKfS0_S0_PiS4_S4_fffffi_param_3,
	.param .u64 .ptr .align 1 _Z25adamw_multi_tensor_kerneliPPfPPKfS0_S0_PiS4_S4_fffffi_param_4,
	.param .u64 .ptr .align 1 _Z25adamw_multi_tensor_kerneliPPfPPKfS0_S0_PiS4_S4_fffffi_param_5,
	.param .u64 .ptr .align 1 _Z25adamw_multi_tensor_kerneliPPfPPKfS0_S0_PiS4_S4_fffffi_param_6,
	.param .u64 .ptr .align 1 _Z25adamw_multi_tensor_kerneliPPfPPKfS0_S0_PiS4_S4_fffffi_param_7,
	.param .f32 _Z25adamw_multi_tensor_kerneliPPfPPKfS0_S0_PiS4_S4_fffffi_param_8,
	.param .f32 _Z25adamw_multi_tensor_kerneliPPfPPKfS0_S0_PiS4_S4_fffffi_param_9,
	.param .f32 _Z25adamw_multi_tensor_kerneliPPfPPKfS0_S0_PiS4_S4_fffffi_param_10,
	.param .f32 _Z25adamw_multi_tensor_kerneliPPfPPKfS0_S0_PiS4_S4_fffffi_param_11,
	.param .f32 _Z25adamw_multi_tensor_kerneliPPfPPKfS0_S0_PiS4_S4_fffffi_param_12,
	.param .u32 _Z25adamw_multi_tensor_kerneliPPfPPKfS0_S0_PiS4_S4_fffffi_param_13
)
{
	.reg .pred 	%p<54>;
	.reg .b32 	%r<77>;
	.reg .b32 	%f<358>;
	.reg .b64 	%rd<77>;

	ld.param.u32 	%r23, [_Z25adamw_multi_tensor_kerneliPPfPPKfS0_S0_PiS4_S4_fffffi_param_0];
	ld.param.u64 	%rd16, [_Z25adamw_multi_tensor_kerneliPPfPPKfS0_S0_PiS4_S4_fffffi_param_1];
	ld.param.u64 	%rd17, [_Z25adamw_multi_tensor_kerneliPPfPPKfS0_S0_PiS4_S4_fffffi_param_2];
	ld.param.u64 	%rd18, [_Z25adamw_multi_tensor_kerneliPPfPPKfS0_S0_PiS4_S4_fffffi_param_3];
	ld.param.u64 	%rd19, [_Z25adamw_multi_tensor_kerneliPPfPPKfS0_S0_PiS4_S4_fffffi_param_4];
	ld.param.u64 	%rd20, [_Z25adamw_multi_tensor_kerneliPPfPPKfS0_S0_PiS4_S4_fffffi_param_5];
	ld.param.u64 	%rd21, [_Z25adamw_multi_tensor_kerneliPPfPPKfS0_S0_PiS4_S4_fffffi_param_6];
	ld.param.u64 	%rd22, [_Z25adamw_multi_tensor_kerneliPPfPPKfS0_S0_PiS4_S4_fffffi_param_7];
	ld.param.u32 	%r22, [_Z25adamw_multi_tensor_kerneliPPfPPKfS0_S0_PiS4_S4_fffffi_param_13];
	mov.u32 	%r1, %ctaid.x;
	setp.ge.s32 	%p1, %r1, %r23;
	mov.f32 	%f356, 0f3F800000;
	@%p1 bra 	$L__BB0_29;
	ld.param.f32 	%f328, [_Z25adamw_multi_tensor_kerneliPPfPPKfS0_S0_PiS4_S4_fffffi_param_9];
	cvta.to.global.u64 	%rd23, %rd21;
	cvta.to.global.u64 	%rd24, %rd22;
	cvta.to.global.u64 	%rd25, %rd20;
	cvta.to.global.u64 	%rd26, %rd16;
	cvta.to.global.u64 	%rd27, %rd17;
	cvta.to.global.u64 	%rd28, %rd18;
	cvta.to.global.u64 	%rd29, %rd19;
	mul.wide.u32 	%rd30, %r1, 4;
	add.s64 	%rd31, %rd23, %rd30;
	ld.global.u32 	%r24, [%rd31];
	add.s64 	%rd32, %rd24, %rd30;
	ld.global.u32 	%r25, [%rd32];
	mul.wide.s32 	%rd33, %r24, 4;
	add.s64 	%rd34, %rd25, %rd33;
	ld.global.u32 	%r26, [%rd34];
	shl.b32 	%r2, %r25, 16;
	sub.s32 	%r27, %r26, %r2;
	min.s32 	%r3, %r27, 65536;
	mul.wide.s32 	%rd35, %r24, 8;
	add.s64 	%rd36, %rd26, %rd35;
	ld.global.u64 	%rd1, [%rd36];
	add.s64 	%rd37, %rd27, %rd35;
	ld.global.u64 	%rd2, [%rd37];
	add.s64 	%rd38, %rd28, %rd35;
	ld.global.u64 	%rd3, [%rd38];
	add.s64 	%rd39, %rd29, %rd35;
	ld.global.u64 	%rd4, [%rd39];
	cvt.rn.f32.s32 	%f1, %r22;
	mul.f32 	%f28, %f1, 0f3F000000;
	cvt.rzi.f32.f32 	%f29, %f28;
	add.f32 	%f30, %f29, %f29;
	sub.f32 	%f31, %f1, %f30;
	abs.f32 	%f2, %f31;
	abs.f32 	%f3, %f328;
	setp.lt.f32 	%p2, %f3, 0f00800000;
	mul.f32 	%f32, %f3, 0f4B800000;
	selp.f32 	%f33, %f32, %f3, %p2;
	selp.f32 	%f34, 0fC1C00000, 0f00000000, %p2;
	mov.b32 	%r28, %f33;
	add.s32 	%r29, %r28, -1060439283;
	and.b32  	%r30, %r29, -8388608;
	sub.s32 	%r31, %r28, %r30;
	mov.b32 	%f35, %r31;
	cvt.rn.f32.s32 	%f36, %r30;
	fma.rn.f32 	%f37, %f36, 0f34000000, %f34;
	add.f32 	%f38, %f35, 0fBF800000;
	add.f32 	%f39, %f35, 0f3F800000;
	rcp.approx.ftz.f32 	%f40, %f39;
	add.f32 	%f41, %f38, %f38;
	mul.f32 	%f42, %f41, %f40;
	mul.f32 	%f43, %f42, %f42;
	sub.f32 	%f44, %f38, %f42;
	add.f32 	%f45, %f44, %f44;
	neg.f32 	%f46, %f42;
	fma.rn.f32 	%f47, %f46, %f38, %f45;
	mul.rn.f32 	%f48, %f40, %f47;
	fma.rn.f32 	%f49, %f43, 0f3A2C32E4, 0f3B52E7DB;
	fma.rn.f32 	%f50, %f49, %f43, 0f3C93BB73;
	fma.rn.f32 	%f51, %f50, %f43, 0f3DF6384F;
	mul.rn.f32 	%f52, %f51, %f43;
	fma.rn.f32 	%f53, %f42, 0f3FB8AA3B, %f37;
	sub.f32 	%f54, %f37, %f53;
	fma.rn.f32 	%f55, %f42, 0f3FB8AA3B, %f54;
	fma.rn.f32 	%f56, %f48, 0f3FB8AA3B, %f55;
	fma.rn.f32 	%f57, %f42, 0f32A55E34, %f56;
	mul.f32 	%f58, %f52, 0f40400000;
	fma.rn.f32 	%f59, %f58, %f48, %f57;
	fma.rn.f32 	%f60, %f52, %f42, %f59;
	add.rn.f32 	%f61, %f53, %f60;
	neg.f32 	%f62, %f53;
	add.rn.f32 	%f63, %f61, %f62;
	neg.f32 	%f64, %f63;
	add.rn.f32 	%f65, %f60, %f64;
	mul.rn.f32 	%f66, %f61, %f1;
	neg.f32 	%f67, %f66;
	fma.rn.f32 	%f68, %f61, %f1, %f67;
	fma.rn.f32 	%f69, %f65, %f1, %f68;
	cvt.rni.f32.f32 	%f70, %f66;
	sub.f32 	%f71, %f66, %f70;
	add.f32 	%f72, %f71, %f69;
	fma.rn.f32 	%f73, %f72, 0f391FCB8E, 0f3AAF85ED;
	fma.rn.f32 	%f74, %f73, %f72, 0f3C1D9856;
	fma.rn.f32 	%f75, %f74, %f72, 0f3D6357BB;
	fma.rn.f32 	%f76, %f75, %f72, 0f3E75FDEC;
	fma.rn.f32 	%f77, %f76, %f72, 0f3F317218;
	fma.rn.f32 	%f78, %f77, %f72, 0f3F800000;
	cvt.rzi.s32.f32 	%r32, %f70;
	setp.gt.f32 	%p3, %f70, 0f00000000;
	selp.b32 	%r33, 0, -2097152000, %p3;
	add.s32 	%r34, %r33, 2130706432;
	mov.b32 	%f79, %r34;
	mul.f32 	%f80, %f78, %f79;
	shl.b32 	%r35, %r32, 23;
	sub.s32 	%r36, %r35, %r33;
	mov.b32 	%f81, %r36;
	mul.f32 	%f82, %f80, %f81;
	abs.f32 	%f83, %f66;
	setp.gt.f32 	%p4, %f83, 0f43180000;
	setp.lt.f32 	%p5, %f66, 0f00000000;
	selp.f32 	%f84, 0f00000000, 0f7F800000, %p5;
	selp.f32 	%f4, %f84, %f82, %p4;
	setp.eq.f32 	%p6, %f328, 0f3F800000;
	setp.eq.s32 	%p7, %r22, 0;
	or.pred  	%p8, %p6, %p7;
	@%p8 bra 	$L__BB0_9;
	setp.num.f32 	%p9, %f3, %f3;
	abs.f32 	%f85, %f1;
	setp.num.f32 	%p10, %f85, %f85;
	and.pred  	%p11, %p9, %p10;
	@%p11 bra 	$L__BB0_4;
	ld.param.f32 	%f333, [_Z25adamw_multi_tensor_kerneliPPfPPKfS0_S0_PiS4_S4_fffffi_param_9];
	add.rn.f32 	%f356, %f333, %f1;
	bra.uni 	$L__BB0_9;
$L__BB0_4:
	ld.param.f32 	%f329, [_Z25adamw_multi_tensor_kerneliPPfPPKfS0_S0_PiS4_S4_fffffi_param_9];
	setp.neu.f32 	%p12, %f329, 0f00000000;
	setp.neu.f32 	%p13, %f3, 0f7F800000;
	and.pred  	%p14, %p12, %p13;
	@%p14 bra 	$L__BB0_6;
	ld.param.f32 	%f332, [_Z25adamw_multi_tensor_kerneliPPfPPKfS0_S0_PiS4_S4_fffffi_param_9];
	setp.neu.f32 	%p20, %f2, 0f3F800000;
	add.f32 	%f88, %f332, %f332;
	mov.b32 	%r37, %f88;
	setp.lt.s32 	%p21, %r22, 0;
	xor.b32  	%r38, %r37, 2139095040;
	selp.b32 	%r39, %r38, %r37, %p21;
	and.b32  	%r40, %r39, 2147483647;
	selp.b32 	%r41, %r40, %r39, %p20;
	mov.b32 	%f356, %r41;
	bra.uni 	$L__BB0_9;
$L__BB0_6:
	ld.param.f32 	%f330, [_Z25adamw_multi_tensor_kerneliPPfPPKfS0_S0_PiS4_S4_fffffi_param_9];
	setp.eq.f32 	%p15, %f330, 0fBF800000;
	setp.eq.f32 	%p16, %f85, 0f7F800000;
	and.pred  	%p17, %p15, %p16;
	@%p17 bra 	$L__BB0_9;
	ld.param.f32 	%f331, [_Z25adamw_multi_tensor_kerneliPPfPPKfS0_S0_PiS4_S4_fffffi_param_9];
	setp.geu.f32 	%p18, %f331, 0f00000000;
	mov.f32 	%f356, %f4;
	@%p18 bra 	$L__BB0_9;
	setp.neu.f32 	%p19, %f2, 0f3F800000;
	neg.f32 	%f87, %f4;
	selp.f32 	%f356, %f4, %f87, %p19;
$L__BB0_9:
	ld.param.f32 	%f338, [_Z25adamw_multi_tensor_kerneliPPfPPKfS0_S0_PiS4_S4_fffffi_param_10];
	setp.eq.s32 	%p22, %r22, 0;
	mov.f32 	%f357, 0f3F800000;
	sub.f32 	%f10, %f357, %f356;
	abs.f32 	%f11, %f338;
	setp.lt.f32 	%p23, %f11, 0f00800000;
	mul.f32 	%f90, %f11, 0f4B800000;
	selp.f32 	%f91, %f90, %f11, %p23;
	selp.f32 	%f92, 0fC1C00000, 0f00000000, %p23;
	mov.b32 	%r42, %f91;
	add.s32 	%r43, %r42, -1060439283;
	and.b32  	%r44, %r43, -8388608;
	sub.s32 	%r45, %r42, %r44;
	mov.b32 	%f93, %r45;
	cvt.rn.f32.s32 	%f94, %r44;
	fma.rn.f32 	%f95, %f94, 0f34000000, %f92;
	add.f32 	%f96, %f93, 0fBF800000;
	add.f32 	%f97, %f93, 0f3F800000;
	rcp.approx.ftz.f32 	%f98, %f97;
	add.f32 	%f99, %f96, %f96;
	mul.f32 	%f100, %f99, %f98;
	mul.f32 	%f101, %f100, %f100;
	sub.f32 	%f102, %f96, %f100;
	add.f32 	%f103, %f102, %f102;
	neg.f32 	%f104, %f100;
	fma.rn.f32 	%f105, %f104, %f96, %f103;
	mul.rn.f32 	%f106, %f98, %f105;
	fma.rn.f32 	%f107, %f101, 0f3A2C32E4, 0f3B52E7DB;
	fma.rn.f32 	%f108, %f107, %f101, 0f3C93BB73;
	fma.rn.f32 	%f109, %f108, %f101, 0f3DF6384F;
	mul.rn.f32 	%f110, %f109, %f101;
	fma.rn.f32 	%f111, %f100, 0f3FB8AA3B, %f95;
	sub.f32 	%f112, %f95, %f111;
	fma.rn.f32 	%f113, %f100, 0f3FB8AA3B, %f112;
	fma.rn.f32 	%f114, %f106, 0f3FB8AA3B, %f113;
	fma.rn.f32 	%f115, %f100, 0f32A55E34, %f114;
	mul.f32 	%f116, %f110, 0f40400000;
	fma.rn.f32 	%f117, %f116, %f106, %f115;
	fma.rn.f32 	%f118, %f110, %f100, %f117;
	add.rn.f32 	%f119, %f111, %f118;
	neg.f32 	%f120, %f111;
	add.rn.f32 	%f121, %f119, %f120;
	neg.f32 	%f122, %f121;
	add.rn.f32 	%f123, %f118, %f122;
	mul.rn.f32 	%f124, %f119, %f1;
	neg.f32 	%f125, %f124;
	fma.rn.f32 	%f126, %f119, %f1, %f125;
	fma.rn.f32 	%f127, %f123, %f1, %f126;
	cvt.rni.f32.f32 	%f128, %f124;
	sub.f32 	%f129, %f124, %f128;
	add.f32 	%f130, %f129, %f127;
	fma.rn.f32 	%f131, %f130, 0f391FCB8E, 0f3AAF85ED;
	fma.rn.f32 	%f132, %f131, %f130, 0f3C1D9856;
	fma.rn.f32 	%f133, %f132, %f130, 0f3D6357BB;
	fma.rn.f32 	%f134, %f133, %f130, 0f3E75FDEC;
	fma.rn.f32 	%f135, %f134, %f130, 0f3F317218;
	fma.rn.f32 	%f136, %f135, %f130, 0f3F800000;
	cvt.rzi.s32.f32 	%r46, %f128;
	setp.gt.f32 	%p24, %f128, 0f00000000;
	selp.b32 	%r47, 0, -2097152000, %p24;
	add.s32 	%r48, %r47, 2130706432;
	mov.b32 	%f137, %r48;
	mul.f32 	%f138, %f136, %f137;
	shl.b32 	%r49, %r46, 23;
	sub.s32 	%r50, %r49, %r47;
	mov.b32 	%f139, %r50;
	mul.f32 	%f140, %f138, %f139;
	abs.f32 	%f141, %f124;
	setp.gt.f32 	%p25, %f141, 0f43180000;
	setp.lt.f32 	%p26, %f124, 0f00000000;
	selp.f32 	%f142, 0f00000000, 0f7F800000, %p26;
	selp.f32 	%f12, %f142, %f140, %p25;
	setp.eq.f32 	%p27, %f338, 0f3F800000;
	or.pred  	%p28, %p27, %p22;
	@%p28 bra 	$L__BB0_17;
	setp.num.f32 	%p29, %f11, %f11;
	abs.f32 	%f143, %f1;
	setp.num.f32 	%p30, %f143, %f143;
	and.pred  	%p31, %p29, %p30;
	@%p31 bra 	$L__BB0_12;
	ld.param.f32 	%f343, [_Z25adamw_multi_tensor_kerneliPPfPPKfS0_S0_PiS4_S4_fffffi_param_10];
	add.rn.f32 	%f357, %f343, %f1;
	bra.uni 	$L__BB0_17;
$L__BB0_12:
	ld.param.f32 	%f339, [_Z25adamw_multi_tensor_kerneliPPfPPKfS0_S0_PiS4_S4_fffffi_param_10];
	setp.neu.f32 	%p32, %f339, 0f00000000;
	setp.neu.f32 	%p33, %f11, 0f7F800000;
	and.pred  	%p34, %p32, %p33;
	@%p34 bra 	$L__BB0_14;
	ld.param.f32 	%f342, [_Z25adamw_multi_tensor_kerneliPPfPPKfS0_S0_PiS4_S4_fffffi_param_10];
	setp.neu.f32 	%p40, %f2, 0f3F800000;
	add.f32 	%f146, %f342, %f342;
	mov.b32 	%r51, %f146;
	setp.lt.s32 	%p41, %r22, 0;
	xor.b32  	%r52, %r51, 2139095040;
	selp.b32 	%r53, %r52, %r51, %p41;
	and.b32  	%r54, %r53, 2147483647;
	selp.b32 	%r55, %r54, %r53, %p40;
	mov.b32 	%f357, %r55;
	bra.uni 	$L__BB0_17;
$L__BB0_14:
	ld.param.f32 	%f340, [_Z25adamw_multi_tensor_kerneliPPfPPKfS0_S0_PiS4_S4_fffffi_param_10];
	setp.eq.f32 	%p35, %f340, 0fBF800000;
	setp.eq.f32 	%p36, %f143, 0f7F800000;
	and.pred  	%p37, %p35, %p36;
	@%p37 bra 	$L__BB0_17;
	ld.param.f32 	%f341, [_Z25adamw_multi_tensor_kerneliPPfPPKfS0_S0_PiS4_S4_fffffi_param_10];
	setp.geu.f32 	%p38, %f341, 0f00000000;
	mov.f32 	%f357, %f12;
	@%p38 bra 	$L__BB0_17;
	setp.neu.f32 	%p39, %f2, 0f3F800000;
	neg.f32 	%f145, %f12;
	selp.f32 	%f357, %f12, %f145, %p39;
$L__BB0_17:
	mul.wide.s32 	%rd40, %r2, 4;
	add.s64 	%rd5, %rd1, %rd40;
	add.s64 	%rd6, %rd2, %rd40;
	add.s64 	%rd7, %rd3, %rd40;
	add.s64 	%rd8, %rd4, %rd40;
	mov.f32 	%f147, 0f3F800000;
	sub.f32 	%f18, %f147, %f357;
	or.b64  	%rd41, %rd5, %rd6;
	or.b64  	%rd42, %rd41, %rd7;
	or.b64  	%rd43, %rd42, %rd8;
	and.b64  	%rd44, %rd43, 15;
	mov.b32 	%r72, 0;
	setp.ne.s64 	%p42, %rd44, 0;
	@%p42 bra 	$L__BB0_22;
	shr.s32 	%r57, %r3, 31;
	shr.u32 	%r58, %r57, 30;
	add.s32 	%r59, %r3, %r58;
	shr.s32 	%r4, %r59, 2;
	mov.u32 	%r71, %tid.x;
	setp.ge.s32 	%p43, %r71, %r4;
	@%p43 bra 	$L__BB0_21;
	mul.wide.u32 	%rd45, %r71, 16;
	add.s64 	%rd76, %rd45, %rd40;
	mov.u32 	%r60, %ntid.x;
	mul.wide.u32 	%rd51, %r60, 16;
$L__BB0_20:
	ld.param.f32 	%f351, [_Z25adamw_multi_tensor_kerneliPPfPPKfS0_S0_PiS4_S4_fffffi_param_12];
	ld.param.f32 	%f348, [_Z25adamw_multi_tensor_kerneliPPfPPKfS0_S0_PiS4_S4_fffffi_param_11];
	ld.param.f32 	%f344, [_Z25adamw_multi_tensor_kerneliPPfPPKfS0_S0_PiS4_S4_fffffi_param_10];
	ld.param.f32 	%f334, [_Z25adamw_multi_tensor_kerneliPPfPPKfS0_S0_PiS4_S4_fffffi_param_9];
	ld.param.f32 	%f324, [_Z25adamw_multi_tensor_kerneliPPfPPKfS0_S0_PiS4_S4_fffffi_param_8];
	setp.neu.f32 	%p44, %f351, 0f00000000;
	add.s64 	%rd47, %rd1, %rd76;
	ld.v4.f32 	{%f148, %f149, %f150, %f151}, [%rd47];
	add.s64 	%rd48, %rd2, %rd76;
	ld.v4.f32 	{%f152, %f153, %f154, %f155}, [%rd48];
	add.s64 	%rd49, %rd3, %rd76;
	ld.v4.f32 	{%f156, %f157, %f158, %f159}, [%rd49];
	add.s64 	%rd50, %rd4, %rd76;
	ld.v4.f32 	{%f160, %f161, %f162, %f163}, [%rd50];
	mul.f32 	%f164, %f324, %f351;
	mul.f32 	%f165, %f164, %f148;
	sub.f32 	%f166, %f148, %f165;
	selp.f32 	%f167, %f166, %f148, %p44;
	mul.f32 	%f168, %f334, %f156;
	mov.f32 	%f169, 0f3F800000;
	sub.f32 	%f170, %f169, %f334;
	fma.rn.f32 	%f171, %f170, %f152, %f168;
	mul.f32 	%f172, %f344, %f160;
	sub.f32 	%f173, %f169, %f344;
	mul.f32 	%f174, %f173, %f152;
	fma.rn.f32 	%f175, %f152, %f174, %f172;
	div.rn.f32 	%f176, %f171, %f10;
	div.rn.f32 	%f177, %f175, %f18;
	mul.f32 	%f178, %f324, %f176;
	sqrt.rn.f32 	%f179, %f177;
	add.f32 	%f180, %f348, %f179;
	div.rn.f32 	%f181, %f178, %f180;
	sub.f32 	%f182, %f167, %f181;
	mul.f32 	%f183, %f164, %f149;
	sub.f32 	%f184, %f149, %f183;
	selp.f32 	%f185, %f184, %f149, %p44;
	mul.f32 	%f186, %f334, %f157;
	fma.rn.f32 	%f187, %f170, %f153, %f186;
	mul.f32 	%f188, %f344, %f161;
	mul.f32 	%f189, %f173, %f153;
	fma.rn.f32 	%f190, %f153, %f189, %f188;
	div.rn.f32 	%f191, %f187, %f10;
	div.rn.f32 	%f192, %f190, %f18;
	mul.f32 	%f193, %f324, %f191;
	sqrt.rn.f32 	%f194, %f192;
	add.f32 	%f195, %f348, %f194;
	div.rn.f32 	%f196, %f193, %f195;
	sub.f32 	%f197, %f185, %f196;
	mul.f32 	%f198, %f164, %f150;
	sub.f32 	%f199, %f150, %f198;
	selp.f32 	%f200, %f199, %f150, %p44;
	mul.f32 	%f201, %f334, %f158;
	fma.rn.f32 	%f202, %f170, %f154, %f201;
	mul.f32 	%f203, %f344, %f162;
	mul.f32 	%f204, %f173, %f154;
	fma.rn.f32 	%f205, %f154, %f204, %f203;
	div.rn.f32 	%f206, %f202, %f10;
	div.rn.f32 	%f207, %f205, %f18;
	mul.f32 	%f208, %f324, %f206;
	sqrt.rn.f32 	%f209, %f207;
	add.f32 	%f210, %f348, %f209;
	div.rn.f32 	%f211, %f208, %f210;
	sub.f32 	%f212, %f200, %f211;
	mul.f32 	%f213, %f164, %f151;
	sub.f32 	%f214, %f151, %f213;
	selp.f32 	%f215, %f214, %f151, %p44;
	mul.f32 	%f216, %f334, %f159;
	fma.rn.f32 	%f217, %f170, %f155, %f216;
	mul.f32 	%f218, %f344, %f163;
	mul.f32 	%f219, %f173, %f155;
	fma.rn.f32 	%f220, %f155, %f219, %f218;
	div.rn.f32 	%f221, %f217, %f10;
	div.rn.f32 	%f222, %f220, %f18;
	mul.f32 	%f223, %f324, %f221;
	sqrt.rn.f32 	%f224, %f222;
	add.f32 	%f225, %f348, %f224;
	div.rn.f32 	%f226, %f223, %f225;
	sub.f32 	%f227, %f215, %f226;
	st.v4.f32 	[%rd47], {%f182, %f197, %f212, %f227};
	st.v4.f32 	[%rd49], {%f171, %f187, %f202, %f217};
	st.v4.f32 	[%rd50], {%f175, %f190, %f205, %f220};
	add.s32 	%r71, %r71, %r60;
	add.s64 	%rd76, %rd76, %rd51;
	setp.lt.s32 	%p45, %r71, %r4;
	@%p45 bra 	$L__BB0_20;
$L__BB0_21:
	shl.b32 	%r72, %r4, 2;
$L__BB0_22:
	mov.u32 	%r61, %tid.x;
	add.s32 	%r75, %r72, %r61;
	setp.ge.s32 	%p46, %r75, %r3;
	@%p46 bra 	$L__BB0_29;
	ld.param.f32 	%f352, [_Z25adamw_multi_tensor_kerneliPPfPPKfS0_S0_PiS4_S4_fffffi_param_12];
	ld.param.f32 	%f345, [_Z25adamw_multi_tensor_kerneliPPfPPKfS0_S0_PiS4_S4_fffffi_param_10];
	ld.param.f32 	%f335, [_Z25adamw_multi_tensor_kerneliPPfPPKfS0_S0_PiS4_S4_fffffi_param_9];
	ld.param.f32 	%f325, [_Z25adamw_multi_tensor_kerneliPPfPPKfS0_S0_PiS4_S4_fffffi_param_8];
	mul.f32 	%f19, %f325, %f352;
	mov.f32 	%f228, 0f3F800000;
	sub.f32 	%f20, %f228, %f335;
	sub.f32 	%f21, %f228, %f345;
	mov.u32 	%r11, %ntid.x;
	add.s32 	%r62, %r75, %r11;
	max.s32 	%r63, %r3, %r62;
	setp.lt.s32 	%p47, %r62, %r3;
	selp.u32 	%r64, 1, 0, %p47;
	add.s32 	%r65, %r62, %r64;
	sub.s32 	%r66, %r63, %r65;
	div.u32 	%r67, %r66, %r11;
	add.s32 	%r12, %r67, %r64;
	and.b32  	%r68, %r12, 3;
	setp.eq.s32 	%p48, %r68, 3;
	@%p48 bra 	$L__BB0_26;
	mul.wide.s32 	%rd52, %r2, 4;
	add.s64 	%rd12, %rd4, %rd52;
	add.s64 	%rd13, %rd3, %rd52;
	add.s64 	%rd14, %rd2, %rd52;
	add.s64 	%rd15, %rd1, %rd52;
	add.s32 	%r69, %r12, 1;
	and.b32  	%r70, %r69, 3;
	neg.s32 	%r73, %r70;
$L__BB0_25:
	.pragma "nounroll";
	ld.param.f32 	%f353, [_Z25adamw_multi_tensor_kerneliPPfPPKfS0_S0_PiS4_S4_fffffi_param_12];
	ld.param.f32 	%f349, [_Z25adamw_multi_tensor_kerneliPPfPPKfS0_S0_PiS4_S4_fffffi_param_11];
	ld.param.f32 	%f346, [_Z25adamw_multi_tensor_kerneliPPfPPKfS0_S0_PiS4_S4_fffffi_param_10];
	ld.param.f32 	%f336, [_Z25adamw_multi_tensor_kerneliPPfPPKfS0_S0_PiS4_S4_fffffi_param_9];
	ld.param.f32 	%f326, [_Z25adamw_multi_tensor_kerneliPPfPPKfS0_S0_PiS4_S4_fffffi_param_8];
	setp.neu.f32 	%p49, %f353, 0f00000000;
	mul.wide.s32 	%rd53, %r75, 4;
	add.s64 	%rd54, %rd12, %rd53;
	add.s64 	%rd55, %rd13, %rd53;
	add.s64 	%rd56, %rd14, %rd53;
	add.s64 	%rd57, %rd15, %rd53;
	ld.f32 	%f229, [%rd57];
	ld.f32 	%f230, [%rd56];
	ld.f32 	%f231, [%rd55];
	ld.f32 	%f232, [%rd54];
	mul.f32 	%f233, %f19, %f229;
	sub.f32 	%f234, %f229, %f233;
	selp.f32 	%f235, %f234, %f229, %p49;
	mul.f32 	%f236, %f336, %f231;
	fma.rn.f32 	%f237, %f20, %f230, %f236;
	mul.f32 	%f238, %f346, %f232;
	mul.f32 	%f239, %f21, %f230;
	fma.rn.f32 	%f240, %f230, %f239, %f238;
	div.rn.f32 	%f241, %f237, %f10;
	div.rn.f32 	%f242, %f240, %f18;
	mul.f32 	%f243, %f326, %f241;
	sqrt.rn.f32 	%f244, %f242;
	add.f32 	%f245, %f349, %f244;
	div.rn.f32 	%f246, %f243, %f245;
	sub.f32 	%f247, %f235, %f246;
	st.f32 	[%rd57], %f247;
	st.f32 	[%rd55], %f237;
	st.f32 	[%rd54], %f240;
	add.s32 	%r75, %r75, %r11;
	add.s32 	%r73, %r73, 1;
	setp.ne.s32 	%p50, %r73, 0;
	@%p50 bra 	$L__BB0_25;
$L__BB0_26:
	setp.lt.u32 	%p51, %r12, 3;
	@%p51 bra 	$L__BB0_29;
	shl.b32 	%r19, %r11, 2;
	cvt.u64.u32 	%rd63, %r19;
$L__BB0_28:
	ld.param.f32 	%f354, [_Z25adamw_multi_tensor_kerneliPPfPPKfS0_S0_PiS4_S4_fffffi_param_12];
	ld.param.f32 	%f350, [_Z25adamw_multi_tensor_kerneliPPfPPKfS0_S0_PiS4_S4_fffffi_param_11];
	ld.param.f32 	%f347, [_Z25adamw_multi_tensor_kerneliPPfPPKfS0_S0_PiS4_S4_fffffi_param_10];
	ld.param.f32 	%f337, [_Z25adamw_multi_tensor_kerneliPPfPPKfS0_S0_PiS4_S4_fffffi_param_9];
	ld.param.f32 	%f327, [_Z25adamw_multi_tensor_kerneliPPfPPKfS0_S0_PiS4_S4_fffffi_param_8];
	setp.neu.f32 	%p52, %f354, 0f00000000;
	mul.wide.s32 	%rd58, %r75, 4;
	add.s64 	%rd59, %rd5, %rd58;
	ld.f32 	%f248, [%rd59];
	add.s64 	%rd60, %rd6, %rd58;
	ld.f32 	%f249, [%rd60];
	add.s64 	%rd61, %rd7, %rd58;
	ld.f32 	%f250, [%rd61];
	add.s64 	%rd62, %rd8, %rd58;
	ld.f32 	%f251, [%rd62];
	mul.f32 	%f252, %f19, %f248;
	sub.f32 	%f253, %f248, %f252;
	selp.f32 	%f254, %f253, %f248, %p52;
	mul.f32 	%f255, %f337, %f250;
	fma.rn.f32 	%f256, %f20, %f249, %f255;
	mul.f32 	%f257, %f347, %f251;
	mul.f32 	%f258, %f21, %f249;
	fma.rn.f32 	%f259, %f249, %f258, %f257;
	div.rn.f32 	%f260, %f256, %f10;
	div.rn.f32 	%f261, %f259, %f18;
	mul.f32 	%f262, %f327, %f260;
	sqrt.rn.f32 	%f263, %f261;
	add.f32 	%f264, %f350, %f263;
	div.rn.f32 	%f265, %f262, %f264;
	sub.f32 	%f266, %f254, %f265;
	st.f32 	[%rd59], %f266;
	st.f32 	[%rd61], %f256;
	st.f32 	[%rd62], %f259;
	add.s64 	%rd64, %rd59, %rd63;
	ld.f32 	%f267, [%rd64];
	add.s64 	%rd65, %rd60, %rd63;
	ld.f32 	%f268, [%rd65];
	add.s64 	%rd66, %rd61, %rd63;
	ld.f32 	%f269, [%rd66];
	add.s64 	%rd67, %rd62, %rd63;
	ld.f32 	%f270, [%rd67];
	mul.f32 	%f271, %f19, %f267;
	sub.f32 	%f272, %f267, %f271;
	selp.f32 	%f273, %f272, %f267, %p52;
	mul.f32 	%f274, %f337, %f269;
	fma.rn.f32 	%f275, %f20, %f268, %f274;
	mul.f32 	%f276, %f347, %f270;
	mul.f32 	%f277, %f21, %f268;
	fma.rn.f32 	%f278, %f268, %f277, %f276;
	div.rn.f32 	%f279, %f275, %f10;
	div.rn.f32 	%f280, %f278, %f18;
	mul.f32 	%f281, %f327, %f279;
	sqrt.rn.f32 	%f282, %f280;
	add.f32 	%f283, %f350, %f282;
	div.rn.f32 	%f284, %f281, %f283;
	sub.f32 	%f285, %f273, %f284;
	st.f32 	[%rd64], %f285;
	st.f32 	[%rd66], %f275;
	st.f32 	[%rd67], %f278;
	add.s64 	%rd68, %rd64, %rd63;
	ld.f32 	%f286, [%rd68];
	add.s64 	%rd69, %rd65, %rd63;
	ld.f32 	%f287, [%rd69];
	add.s64 	%rd70, %rd66, %rd63;
	ld.f32 	%f288, [%rd70];
	add.s64 	%rd71, %rd67, %rd63;
	ld.f32 	%f289, [%rd71];
	mul.f32 	%f290, %f19, %f286;
	sub.f32 	%f291, %f286, %f290;
	selp.f32 	%f292, %f291, %f286, %p52;
	mul.f32 	%f293, %f337, %f288;
	fma.rn.f32 	%f294, %f20, %f287, %f293;
	mul.f32 	%f295, %f347, %f289;
	mul.f32 	%f296, %f21, %f287;
	fma.rn.f32 	%f297, %f287, %f296, %f295;
	div.rn.f32 	%f298, %f294, %f10;
	div.rn.f32 	%f299, %f297, %f18;
	mul.f32 	%f300, %f327, %f298;
	sqrt.rn.f32 	%f301, %f299;
	add.f32 	%f302, %f350, %f301;
	div.rn.f32 	%f303, %f300, %f302;
	sub.f32 	%f304, %f292, %f303;
	st.f32 	[%rd68], %f304;
	st.f32 	[%rd70], %f294;
	st.f32 	[%rd71], %f297;
	add.s64 	%rd72, %rd68, %rd63;
	ld.f32 	%f305, [%rd72];
	add.s64 	%rd73, %rd69, %rd63;
	ld.f32 	%f306, [%rd73];
	add.s64 	%rd74, %rd70, %rd63;
	ld.f32 	%f307, [%rd74];
	add.s64 	%rd75, %rd71, %rd63;
	ld.f32 	%f308, [%rd75];
	mul.f32 	%f309, %f19, %f305;
	sub.f32 	%f310, %f305, %f309;
	selp.f32 	%f311, %f310, %f305, %p52;
	mul.f32 	%f312, %f337, %f307;
	fma.rn.f32 	%f313, %f20, %f306, %f312;
	mul.f32 	%f314, %f347, %f308;
	mul.f32 	%f315, %f21, %f306;
	fma.rn.f32 	%f316, %f306, %f315, %f314;
	div.rn.f32 	%f317, %f313, %f10;
	div.rn.f32 	%f318, %f316, %f18;
	mul.f32 	%f319, %f327, %f317;
	sqrt.rn.f32 	%f320, %f318;
	add.f32 	%f321, %f350, %f320;
	div.rn.f32 	%f322, %f319, %f321;
	sub.f32 	%f323, %f311, %f322;
	st.f32 	[%rd72], %f323;
	st.f32 	[%rd74], %f313;
	st.f32 	[%rd75], %f316;
	add.s32 	%r75, %r75, %r19;
	setp.lt.s32 	%p53, %r75, %r3;
	@%p53 bra 	$L__BB0_28;
$L__BB0_29:
	ret;

}


// ===== COMPILED SASS (sm_100) =====

	.target	sm_100

	.elftype	@"ET_EXEC"


//--------------------- .note.nv.tkinfo           --------------------------
	.section	.note.nv.tkinfo,"",@"SHT_NOTE"
	.sectionflags	@"SHF_NOTE_NV_TKINFO"
	.tkinfo
        /*0018*/ 	.word	0x00000002
        /*0030*/ 	.string	""
        /*0030*/ 	.string	"ptxas"
        /*0030*/ 	.string	"Cuda compilation tools, release 13.0, V13.0.88"
        /*0030*/ 	.string	"Build cuda_13.0.r13.0/compiler.36424714_0"
        /*0030*/ 	.string	"-arch sm_100 -m 64 "



//--------------------- .note.nv.cuinfo           --------------------------
	.section	.note.nv.cuinfo,"",@"SHT_NOTE"
	.sectionflags	@"SHF_NOTE_NV_CUINFO"
        /*0018*/ 	.short	0x0002
        /*001a*/ 	.short	0x0064
        /*001c*/ 	.short	0x0082
	.zero		2


//--------------------- .nv.info                  --------------------------
	.section	.nv.info,"",@"SHT_CUDA_INFO"
	.align	4


	//----- nvinfo : EIATTR_REGCOUNT
	.align		4
        /*0000*/ 	.byte	0x04, 0x2f
        /*0002*/ 	.short	(.L_1 - .L_0)
	.align		4
.L_0:
        /*0004*/ 	.word	index@(_Z25adamw_multi_tensor_kerneliPPfPPKfS0_S0_PiS4_S4_fffffi)
        /*0008*/ 	.word	0x0000002a


	//----- nvinfo : EIATTR_FRAME_SIZE
	.align		4
.L_1:
        /*000c*/ 	.byte	0x04, 0x11
        /*000e*/ 	.short	(.L_3 - .L_2)
	.align		4
.L_2:
        /*0010*/ 	.word	index@($__internal_1_$__cuda_sm3x_div_rn_noftz_f32_slowpath)
        /*0014*/ 	.word	0x00000000


	//----- nvinfo : EIATTR_FRAME_SIZE
	.align		4
.L_3:
        /*0018*/ 	.byte	0x04, 0x11
        /*001a*/ 	.short	(.L_5 - .L_4)
	.align		4
.L_4:
        /*001c*/ 	.word	index@($__internal_0_$__cuda_sm20_sqrt_rn_f32_slowpath)
        /*0020*/ 	.word	0x00000000


	//----- nvinfo : EIATTR_FRAME_SIZE
	.align		4
.L_5:
        /*0024*/ 	.byte	0x04, 0x11
        /*0026*/ 	.short	(.L_7 - .L_6)
	.align		4
.L_6:
        /*0028*/ 	.word	index@(_Z25adamw_multi_tensor_kerneliPPfPPKfS0_S0_PiS4_S4_fffffi)
        /*002c*/ 	.word	0x00000000


	//----- nvinfo : EIATTR_MIN_STACK_SIZE
	.align		4
.L_7:
        /*0030*/ 	.byte	0x04, 0x12
        /*0032*/ 	.short	(.L_9 - .L_8)
	.align		4
.L_8:
        /*0034*/ 	.word	index@(_Z25adamw_multi_tensor_kerneliPPfPPKfS0_S0_PiS4_S4_fffffi)
        /*0038*/ 	.word	0x00000000
.L_9:


//--------------------- .nv.compat                --------------------------
	.section	.nv.compat,"",@"SHT_CUDA_COMPAT_INFO"
	.align	4
        /*0000*/ 	.byte	0x02, 0x09, 0x00, 0x00, 0x02, 0x02, 0x01, 0x00, 0x02, 0x05, 0x05, 0x00, 0x03, 0x07, 0x01, 0x01
        /*0010*/ 	.byte	0x02, 0x03, 0x00, 0x00, 0x02, 0x06, 0x01, 0x00, 0x04, 0x0b, 0x08, 0x00, 0x01, 0x00, 0x00, 0x00
        /*0020*/ 	.byte	0x00, 0x00, 0x00, 0x00


//--------------------- .nv.info._Z25adamw_multi_tensor_kerneliPPfPPKfS0_S0_PiS4_S4_fffffi --------------------------
	.section	.nv.info._Z25adamw_multi_tensor_kerneliPPfPPKfS0_S0_PiS4_S4_fffffi,"",@"SHT_CUDA_INFO"
	.sectionflags	@""
	.align	4


	//----- nvinfo : EIATTR_CUDA_API_VERSION
	.align		4
        /*0000*/ 	.byte	0x04, 0x37
        /*0002*/ 	.short	(.L_11 - .L_10)
.L_10:
        /*0004*/ 	.word	0x00000082


	//----- nvinfo : EIATTR_KPARAM_INFO
	.align		4
.L_11:
        /*0008*/ 	.byte	0x04, 0x17
        /*000a*/ 	.short	(.L_13 - .L_12)
.L_12:
        /*000c*/ 	.word	0x00000000
        /*0010*/ 	.short	0x000d
        /*0012*/ 	.short	0x0054
        /*0014*/ 	.byte	0x00, 0xf0, 0x11, 0x00


	//----- nvinfo : EIATTR_KPARAM_INFO
	.align		4
.L_13:
        /*0018*/ 	.byte	0x04, 0x17
        /*001a*/ 	.short	(.L_15 - .L_14)
.L_14:
        /*001c*/ 	.word	0x00000000
        /*0020*/ 	.short	0x000c
        /*0022*/ 	.short	0x0050
        /*0024*/ 	.byte	0x00, 0xf0, 0x11, 0x00


	//----- nvinfo : EIATTR_KPARAM_INFO
	.align		4
.L_15:
        /*0028*/ 	.byte	0x04, 0x17
        /*002a*/ 	.short	(.L_17 - .L_16)
.L_16:
        /*002c*/ 	.word	0x00000000
        /*0030*/ 	.short	0x000b
        /*0032*/ 	.short	0x004c
        /*0034*/ 	.byte	0x00, 0xf0, 0x11, 0x00


	//----- nvinfo : EIATTR_KPARAM_INFO
	.align		4
.L_17:
        /*0038*/ 	.byte	0x04, 0x17
        /*003a*/ 	.short	(.L_19 - .L_18)
.L_18:
        /*003c*/ 	.word	0x00000000
        /*0040*/ 	.short	0x000a
        /*0042*/ 	.short	0x0048
        /*0044*/ 	.byte	0x00, 0xf0, 0x11, 0x00


	//----- nvinfo : EIATTR_KPARAM_INFO
	.align		4
.L_19:
        /*0048*/ 	.byte	0x04, 0x17
        /*004a*/ 	.short	(.L_21 - .L_20)
.L_20:
        /*004c*/ 	.word	0x00000000
        /*0050*/ 	.short	0x0009
        /*0052*/ 	.short	0x0044
        /*0054*/ 	.byte	0x00, 0xf0, 0x11, 0x00


	//----- nvinfo : EIATTR_KPARAM_INFO
	.align		4
.L_21:
        /*0058*/ 	.byte	0x04, 0x17
        /*005a*/ 	.short	(.L_23 - .L_22)
.L_22:
        /*005c*/ 	.word	0x00000000
        /*0060*/ 	.short	0x0008
        /*0062*/ 	.short	0x0040
        /*0064*/ 	.byte	0x00, 0xf0, 0x11, 0x00


	//----- nvinfo : EIATTR_KPARAM_INFO
	.align		4
.L_23:
        /*0068*/ 	.byte	0x04, 0x17
        /*006a*/ 	.short	(.L_25 - .L_24)
.L_24:
        /*006c*/ 	.word	0x00000000
        /*0070*/ 	.short	0x0007
        /*0072*/ 	.short	0x0038
        /*0074*/ 	.byte	0x00, 0xf5, 0x21, 0x00


	//----- nvinfo : EIATTR_KPARAM_INFO
	.align		4
.L_25:
        /*0078*/ 	.byte	0x04, 0x17
        /*007a*/ 	.short	(.L_27 - .L_26)
.L_26:
        /*007c*/ 	.word	0x00000000
        /*0080*/ 	.short	0x0006
        /*0082*/ 	.short	0x0030
        /*0084*/ 	.byte	0x00, 0xf5, 0x21, 0x00


	//----- nvinfo : EIATTR_KPARAM_INFO
	.align		4
.L_27:
        /*0088*/ 	.byte	0x04, 0x17
        /*008a*/ 	.short	(.L_29 - .L_28)
.L_28:
        /*008c*/ 	.word	0x00000000
        /*0090*/ 	.short	0x0005
        /*0092*/ 	.short	0x0028
        /*0094*/ 	.byte	0x00, 0xf5, 0x21, 0x00


	//----- nvinfo : EIATTR_KPARAM_INFO
	.align		4
.L_29:
        /*0098*/ 	.byte	0x04, 0x17
        /*009a*/ 	.short	(.L_31 - .L_30)
.L_30:
        /*009c*/ 	.word	0x00000000
        /*00a0*/ 	.short	0x0004
        /*00a2*/ 	.short	0x0020
        /*00a4*/ 	.byte	0x00, 0xf5, 0x21, 0x00


	//----- nvinfo : EIATTR_KPARAM_INFO
	.align		4
.L_31:
        /*00a8*/ 	.byte	0x04, 0x17
        /*00aa*/ 	.short	(.L_33 - .L_32)
.L_32:
        /*00ac*/ 	.word	0x00000000
        /*00b0*/ 	.short	0x0003
        /*00b2*/ 	.short	0x0018
        /*00b4*/ 	.byte	0x00, 0xf5, 0x21, 0x00


	//----- nvinfo : EIATTR_KPARAM_INFO
	.align		4
.L_33:
        /*00b8*/ 	.byte	0x04, 0x17
        /*00ba*/ 	.short	(.L_35 - .L_34)
.L_34:
        /*00bc*/ 	.word	0x00000000
        /*00c0*/ 	.short	0x0002
        /*00c2*/ 	.short	0x0010
        /*00c4*/ 	.byte	0x00, 0xf5, 0x21, 0x00


	//----- nvinfo : EIATTR_KPARAM_INFO
	.align		4
.L_35:
        /*00c8*/ 	.byte	0x04, 0x17
        /*00ca*/ 	.short	(.L_37 - .L_36)
.L_36:
        /*00cc*/ 	.word	0x00000000
        /*00d0*/ 	.short	0x0001
        /*00d2*/ 	.short	0x0008
        /*00d4*/ 	.byte	0x00, 0xf5, 0x21, 0x00


	//----- nvinfo : EIATTR_KPARAM_INFO
	.align		4
.L_37:
        /*00d8*/ 	.byte	0x04, 0x17
        /*00da*/ 	.short	(.L_39 - .L_38)
.L_38:
        /*00dc*/ 	.word	0x00000000
        /*00e0*/ 	.short	0x0000
        /*00e2*/ 	.short	0x0000
        /*00e4*/ 	.byte	0x00, 0xf0, 0x11, 0x00


	//----- nvinfo : EIATTR_SPARSE_MMA_MASK
	.align		4
.L_39:
        /*00e8*/ 	.byte	0x03, 0x50
        /*00ea*/ 	.short	0x0000


	//----- nvinfo : EIATTR_MAXREG_COUNT
	.align		4
        /*00ec*/ 	.byte	0x03, 0x1b
        /*00ee*/ 	.short	0x00ff


	//----- nvinfo : EIATTR_MERCURY_ISA_VERSION
	.align		4
        /*00f0*/ 	.byte	0x03, 0x5f
        /*00f2*/ 	.short	0x0101


	//----- nvinfo : EIATTR_VRC_CTA_INIT_COUNT
	.align		4
        /*00f4*/ 	.byte	0x02, 0x4a
	.zero		1
	.zero		1


	//----- nvinfo : EIATTR_EXIT_INSTR_OFFSETS
	.align		4
        /*00f8*/ 	.byte	0x04, 0x1c
        /*00fa*/ 	.short	(.L_41 - .L_40)


	//   ....[0]....
.L_40:
        /*00fc*/ 	.word	0x00000040


	//   ....[1]....
        /*0100*/ 	.word	0x00002220


	//   ....[2]....
        /*0104*/ 	.word	0x00002b00


	//   ....[3]....
        /*0108*/ 	.word	0x00004150


	//----- nvinfo : EIATTR_CRS_STACK_SIZE
	.align		4
.L_41:
        /*010c*/ 	.byte	0x04, 0x1e
        /*010e*/ 	.short	(.L_43 - .L_42)
.L_42:
        /*0110*/ 	.word	0x00000000


	//----- nvinfo : EIATTR_CBANK_PARAM_SIZE
	.align		4
.L_43:
        /*0114*/ 	.byte	0x03, 0x19
        /*0116*/ 	.short	0x0058


	//----- nvinfo : EIATTR_PARAM_CBANK
	.align		4
        /*0118*/ 	.byte	0x04, 0x0a
        /*011a*/ 	.short	(.L_45 - .L_44)
	.align		4
.L_44:
        /*011c*/ 	.word	index@(.nv.constant0._Z25adamw_multi_tensor_kerneliPPfPPKfS0_S0_PiS4_S4_fffffi)
        /*0120*/ 	.short	0x0380
        /*0122*/ 	.short	0x0058


	//----- nvinfo : EIATTR_SW_WAR
	.align		4
.L_45:
        /*0124*/ 	.byte	0x04, 0x36
        /*0126*/ 	.short	(.L_47 - .L_46)
.L_46:
        /*0128*/ 	.word	0x00000008
.L_47:


//--------------------- .nv.callgraph             --------------------------
	.section	.nv.callgraph,"",@"SHT_CUDA_CALLGRAPH"
	.align	4
	.sectionentsize	8
	.align		4
        /*0000*/ 	.word	0x00000000
	.align		4
        /*0004*/ 	.word	0xffffffff
	.align		4
        /*0008*/ 	.word	0x00000000
	.align		4
        /*000c*/ 	.word	0xfffffffe
	.align		4
        /*0010*/ 	.word	0x00000000
	.align		4
        /*0014*/ 	.word	0xfffffffd
	.align		4
        /*0018*/ 	.word	0x00000000
	.align		4
        /*001c*/ 	.word	0xfffffffc


//--------------------- .text._Z25adamw_multi_tensor_kerneliPPfPPKfS0_S0_PiS4_S4_fffffi --------------------------
	.section	.text._Z25adamw_multi_tensor_kerneliPPfPPKfS0_S0_PiS4_S4_fffffi,"ax",@progbits
	.align	128
        .global         _Z25adamw_multi_tensor_kerneliPPfPPKfS0_S0_PiS4_S4_fffffi
        .type           _Z25adamw_multi_tensor_kerneliPPfPPKfS0_S0_PiS4_S4_fffffi,@function
        .size           _Z25adamw_multi_tensor_kerneliPPfPPKfS0_S0_PiS4_S4_fffffi,(.L_x_108 - _Z25adamw_multi_tensor_kerneliPPfPPKfS0_S0_PiS4_S4_fffffi)
        .other          _Z25adamw_multi_tensor_kerneliPPfPPKfS0_S0_PiS4_S4_fffffi,@"STO_CUDA_ENTRY STV_DEFAULT"
_Z25adamw_multi_tensor_kerneliPPfPPKfS0_S0_PiS4_S4_fffffi:
.text._Z25adamw_multi_tensor_kerneliPPfPPKfS0_S0_PiS4_S4_fffffi:
[----:B------:R-:W-:Y:S01]  /*0000*/  LDC R1, c[0x0][0x37c] ;  /* 0x0000df00ff017b82 */ /* 0x000fe20000000800 */
[----:B------:R-:W0:Y:S01]  /*0010*/  S2R R7, SR_CTAID.X ;  /* 0x0000000000077919 */ /* 0x000e220000002500 */
[----:B------:R-:W0:Y:S02]  /*0020*/  LDCU UR4, c[0x0][0x380] ;  /* 0x00007000ff0477ac */ /* 0x000e240008000800 */
[----:B0-----:R-:W-:-:S13]  /*0030*/  ISETP.GE.AND P0, PT, R7, UR4, PT ;  /* 0x0000000407007c0c */ /* 0x001fda000bf06270 */
[----:B------:R-:W-:Y:S05]  /*0040*/  @P0 EXIT ;  /* 0x000000000000094d */ /* 0x000fea0003800000 */
[----:B------:R-:W0:Y:S01]  /*0050*/  LDC.64 R2, c[0x0][0x3b0] ;  /* 0x0000ec00ff027b82 */ /* 0x000e220000000a00 */
[----:B------:R-:W1:Y:S07]  /*0060*/  LDCU.64 UR6, c[0x0][0x358] ;  /* 0x00006b00ff0677ac */ /* 0x000e6e0008000a00 */
[----:B------:R-:W2:Y:S08]  /*0070*/  LDC.64 R4, c[0x0][0x3b8] ;  /* 0x0000ee00ff047b82 */ /* 0x000eb00000000a00 */
[----:B------:R-:W3:Y:S01]  /*0080*/  LDC.64 R12, c[0x0][0x3a8] ;  /* 0x0000ea00ff0c7b82 */ /* 0x000ee20000000a00 */
[----:B0-----:R-:W-:-:S07]  /*0090*/  IMAD.WIDE.U32 R2, R7, 0x4, R2 ;  /* 0x0000000407027825 */ /* 0x001fce00078e0002 */
[----:B------:R-:W0:Y:S01]  /*00a0*/  LDC.64 R14, c[0x0][0x390] ;  /* 0x0000e400ff0e7b82 */ /* 0x000e220000000a00 */
[----:B-1----:R-:W3:Y:S01]  /*00b0*/  LDG.E R11, desc[UR6][R2.64] ;  /* 0x00000006020b7981 */ /* 0x002ee2000c1e1900 */
[----:B--2---:R-:W-:-:S06]  /*00c0*/  IMAD.WIDE.U32 R4, R7, 0x4, R4 ;  /* 0x0000000407047825 */ /* 0x004fcc00078e0004 */
[----:B------:R-:W1:Y:S01]  /*00d0*/  LDC.64 R8, c[0x0][0x398] ;  /* 0x0000e600ff087b82 */ /* 0x000e620000000a00 */
[----:B------:R-:W2:Y:S07]  /*00e0*/  LDG.E R0, desc[UR6][R4.64] ;  /* 0x0000000604007981 */ /* 0x000eae000c1e1900 */
[----:B------:R-:W4:Y:S08]  /*00f0*/  LDC.64 R6, c[0x0][0x388] ;  /* 0x0000e200ff067b82 */ /* 0x000f300000000a00 */
[----:B------:R-:W5:Y:S01]  /*0100*/  LDC.64 R16, c[0x0][0x3a0] ;  /* 0x0000e800ff107b82 */ /* 0x000f620000000a00 */
[----:B---3--:R-:W-:-:S05]  /*0110*/  IMAD.WIDE R12, R11, 0x4, R12 ;  /* 0x000000040b0c7825 */ /* 0x008fca00078e020c */
[----:B------:R3:W2:Y:S01]  /*0120*/  LDG.E R10, desc[UR6][R12.64] ;  /* 0x000000060c0a7981 */ /* 0x0006a2000c1e1900 */
[----:B----4-:R-:W-:-:S04]  /*0130*/  IMAD.WIDE R2, R11, 0x8, R6 ;  /* 0x000000080b027825 */ /* 0x010fc800078e0206 */
[C---:B0-----:R-:W-:Y:S02]  /*0140*/  IMAD.WIDE R14, R11.reuse, 0x8, R14 ;  /* 0x000000080b0e7825 */ /* 0x041fe400078e020e */
[----:B------:R-:W4:Y:S02]  /*0150*/  LDG.E.64 R2, desc[UR6][R2.64] ;  /* 0x0000000602027981 */ /* 0x000f24000c1e1b00 */
[C---:B-1----:R-:W-:Y:S02]  /*0160*/  IMAD.WIDE R6, R11.reuse, 0x8, R8 ;  /* 0x000000080b067825 */ /* 0x042fe400078e0208 */
[----:B------:R0:W4:Y:S02]  /*0170*/  LDG.E.64 R4, desc[UR6][R14.64] ;  /* 0x000000060e047981 */ /* 0x000124000c1e1b00 */
[----:B-----5:R-:W-:Y:S02]  /*0180*/  IMAD.WIDE R8, R11, 0x8, R16 ;  /* 0x000000080b087825 */ /* 0x020fe400078e0210 */
[----:B------:R-:W5:Y:S01]  /*0190*/  LDG.E.64 R6, desc[UR6][R6.64] ;  /* 0x0000000606067981 */ /* 0x000f62000c1e1b00 */
[----:B------:R-:W1:Y:S03]  /*01a0*/  LDC R11, c[0x0][0x3c4] ;  /* 0x0000f100ff0b7b82 */ /* 0x000e660000000800 */
[----:B------:R-:W5:Y:S01]  /*01b0*/  LDG.E.64 R8, desc[UR6][R8.64] ;  /* 0x0000000608087981 */ /* 0x000f62000c1e1b00 */
[C---:B-1----:R-:W-:Y:S01]  /*01c0*/  FMUL R16, |R11|.reuse, 16777216 ;  /* 0x4b8000000b107820 */ /* 0x042fe20000400200 */
[----:B------:R-:W-:-:S04]  /*01d0*/  FSETP.GEU.AND P0, PT, |R11|, 1.175494350822287508e-38, PT ;  /* 0x008000000b00780b */ /* 0x000fc80003f0e200 */
[----:B------:R-:W-:-:S04]  /*01e0*/  FSEL R16, R16, |R11|, !P0 ;  /* 0x4000000b10107208 */ /* 0x000fc80004000000 */
[----:B---3--:R-:W-:-:S04]  /*01f0*/  IADD3 R12, PT, PT, R16, -0x3f3504f3, RZ ;  /* 0xc0cafb0d100c7810 */ /* 0x008fc80007ffe0ff */
[----:B------:R-:W-:-:S04]  /*0200*/  LOP3.LUT R13, R12, 0xff800000, RZ, 0xc0, !PT ;  /* 0xff8000000c0d7812 */ /* 0x000fc800078ec0ff */
[----:B------:R-:W-:-:S05]  /*0210*/  IADD3 R16, PT, PT, R16, -R13, RZ ;  /* 0x8000000d10107210 */ /* 0x000fca0007ffe0ff */
[----:B0-----:R-:W-:-:S06]  /*0220*/  FADD R14, R16, 1 ;  /* 0x3f800000100e7421 */ /* 0x001fcc0000000000 */
[----:B------:R-:W0:Y:S01]  /*0230*/  MUFU.RCP R14, R14 ;  /* 0x0000000e000e7308 */ /* 0x000e220000001000 */
[----:B------:R-:W-:Y:S01]  /*0240*/  FADD R16, R16, -1 ;  /* 0xbf80000010107421 */ /* 0x000fe20000000000 */
[----:B------:R-:W-:Y:S02]  /*0250*/  FSEL R12, RZ, -24, P0 ;  /* 0xc1c00000ff0c7808 */ /* 0x000fe40000000000 */
[----:B------:R-:W-:Y:S01]  /*0260*/  I2FP.F32.S32 R13, R13 ;  /* 0x0000000d000d7245 */ /* 0x000fe20000201400 */
[----:B------:R-:W-:-:S04]  /*0270*/  FADD R15, R16, R16 ;  /* 0x00000010100f7221 */ /* 0x000fc80000000000 */
[----:B------:R-:W-:Y:S01]  /*0280*/  FFMA R13, R13, 1.1920928955078125e-07, R12 ;  /* 0x340000000d0d7823 */ /* 0x000fe2000000000c */
[----:B------:R-:W-:Y:S02]  /*0290*/  HFMA2 R12, -RZ, RZ, 0.771484375, 0.21533203125 ;  /* 0x3a2c32e4ff0c7431 */ /* 0x000fe400000001ff */
[----:B0-----:R-:W-:-:S04]  /*02a0*/  FMUL R18, R14, R15 ;  /* 0x0000000f0e127220 */ /* 0x001fc80000400000 */
[----:B------:R-:W-:Y:S01]  /*02b0*/  FADD R17, R16, -R18 ;  /* 0x8000001210117221 */ /* 0x000fe20000000000 */
[C---:B------:R-:W-:Y:S01]  /*02c0*/  FMUL R15, R18.reuse, R18 ;  /* 0x00000012120f7220 */ /* 0x040fe20000400000 */
[----:B------:R-:W-:Y:S02]  /*02d0*/  FFMA R22, R18, 1.4426950216293334961, R13 ;  /* 0x3fb8aa3b12167823 */ /* 0x000fe4000000000d */
[----:B------:R-:W-:Y:S01]  /*02e0*/  FADD R17, R17, R17 ;  /* 0x0000001111117221 */ /* 0x000fe20000000000 */
[----:B------:R-:W-:Y:S01]  /*02f0*/  FFMA R20, R15, R12, 0.0032181653659790754318 ;  /* 0x3b52e7db0f147423 */ /* 0x000fe2000000000c */
[----:B------:R-:W-:Y:S02]  /*0300*/  FADD R13, R13, -R22 ;  /* 0x800000160d0d7221 */ /* 0x000fe40000000000 */
[----:B------:R-:W-:Y:S01]  /*0310*/  FFMA R17, R16, -R18, R17 ;  /* 0x8000001210117223 */ /* 0x000fe20000000011 */
[C---:B------:R-:W-:Y:S01]  /*0320*/  FFMA R20, R15.reuse, R20, 0.018033718690276145935 ;  /* 0x3c93bb730f147423 */ /* 0x040fe20000000014 */
[----:B------:R-:W0:Y:S02]  /*0330*/  LDC R16, c[0x0][0x3d4] ;  /* 0x0000f500ff107b82 */ /* 0x000e240000000800 */
[----:B------:R-:W-:Y:S01]  /*0340*/  FMUL R17, R14, R17 ;  /* 0x000000110e117220 */ /* 0x000fe20000400000 */
[----:B------:R-:W-:Y:S01]  /*0350*/  FFMA R14, R18, 1.4426950216293334961, R13 ;  /* 0x3fb8aa3b120e7823 */ /* 0x000fe2000000000d */
[----:B------:R-:W-:-:S03]  /*0360*/  FFMA R20, R15, R20, 0.12022458761930465698 ;  /* 0x3df6384f0f147423 */ /* 0x000fc60000000014 */
[----:B------:R-:W-:Y:S01]  /*0370*/  FFMA R13, R17, 1.4426950216293334961, R14 ;  /* 0x3fb8aa3b110d7823 */ /* 0x000fe2000000000e */
[----:B------:R-:W-:-:S03]  /*0380*/  FMUL R15, R15, R20 ;  /* 0x000000140f0f7220 */ /* 0x000fc60000400000 */
[----:B------:R-:W-:Y:S01]  /*0390*/  FFMA R14, R18, 1.9251366722983220825e-08, R13 ;  /* 0x32a55e34120e7823 */ /* 0x000fe2000000000d */
[----:B------:R-:W-:-:S04]  /*03a0*/  FMUL R13, R15, 3 ;  /* 0x404000000f0d7820 */ /* 0x000fc80000400000 */
[----:B------:R-:W-:-:S04]  /*03b0*/  FFMA R14, R17, R13, R14 ;  /* 0x0000000d110e7223 */ /* 0x000fc8000000000e */
[----:B------:R-:W-:Y:S01]  /*03c0*/  FFMA R15, R18, R15, R14 ;  /* 0x0000000f120f7223 */ /* 0x000fe2000000000e */
[----:B0-----:R-:W-:-:S03]  /*03d0*/  I2FP.F32.S32 R14, R16 ;  /* 0x00000010000e7245 */ /* 0x001fc60000201400 */
[----:B------:R-:W-:-:S04]  /*03e0*/  FADD R13, R22, R15 ;  /* 0x0000000f160d7221 */ /* 0x000fc80000000000 */
[----:B------:R-:W-:-:S04]  /*03f0*/  FMUL R17, R14, R13 ;  /* 0x0000000d0e117220 */ /* 0x000fc80000400000 */
[----:B------:R-:W0:Y:S01]  /*0400*/  FRND R18, R17 ;  /* 0x0000001100127307 */ /* 0x000e220000201000 */
[----:B--2---:R-:W-:Y:S01]  /*0410*/  R2UR UR4, R0 ;  /* 0x00000000000472ca */ /* 0x004fe200000e0000 */
[----:B------:R-:W-:Y:S01]  /*0420*/  FADD R22, -R22, R13 ;  /* 0x0000000d16167221 */ /* 0x000fe20000000100 */
[----:B------:R-:W-:-:S03]  /*0430*/  FFMA R0, R14, R13, -R17 ;  /* 0x0000000d0e007223 */ /* 0x000fc60000000811 */
[----:B------:R-:W-:-:S04]  /*0440*/  FADD R15, R15, -R22 ;  /* 0x800000160f0f7221 */ /* 0x000fc80000000000 */
[----:B------:R-:W-:Y:S01]  /*0450*/  FFMA R15, R14, R15, R0 ;  /* 0x0000000f0e0f7223 */ /* 0x000fe20000000000 */
[----:B------:R-:W-:Y:S01]  /*0460*/  MOV R0, 0x391fcb8e ;  /* 0x391fcb8e00007802 */ /* 0x000fe20000000f00 */
[----:B0-----:R-:W-:Y:S02]  /*0470*/  FADD R20, R17, -R18 ;  /* 0x8000001211147221 */ /* 0x001fe40000000000 */
[----:B------:R-:W-:Y:S02]  /*0480*/  USHF.L.U32 UR5, UR4, 0x10, URZ ;  /* 0x0000001004057899 */ /* 0x000fe400080006ff */
[----:B------:R-:W-:-:S04]  /*0490*/  FADD R15, R15, R20 ;  /* 0x000000140f0f7221 */ /* 0x000fc80000000000 */
[----:B------:R-:W-:Y:S01]  /*04a0*/  MOV R19, UR5 ;  /* 0x0000000500137c02 */ /* 0x000fe20008000f00 */
[----:B------:R-:W-:Y:S01]  /*04b0*/  FFMA R20, R15, R0, 0.0013391353422775864601 ;  /* 0x3aaf85ed0f147423 */ /* 0x000fe20000000000 */
[----:B------:R-:W-:-:S03]  /*04c0*/  FSETP.GT.AND P0, PT, R18, RZ, PT ;  /* 0x000000ff1200720b */ /* 0x000fc60003f04000 */
[C---:B------:R-:W-:Y:S01]  /*04d0*/  FFMA R20, R15.reuse, R20, 0.0096188392490148544312 ;  /* 0x3c1d98560f147423 */ /* 0x040fe20000000014 */
[----:B------:R-:W0:Y:S03]  /*04e0*/  F2I.NTZ R13, R17 ;  /* 0x00000011000d7305 */ /* 0x000e260000203100 */
[C---:B------:R-:W-:Y:S01]  /*04f0*/  FFMA R20, R15.reuse, R20, 0.055503588169813156128 ;  /* 0x3d6357bb0f147423 */ /* 0x040fe20000000014 */
[----:B------:R-:W-:Y:S02]  /*0500*/  SEL R18, RZ, 0x83000000, P0 ;  /* 0x83000000ff127807 */ /* 0x000fe40000000000 */
[----:B------:R-:W-:Y:S01]  /*0510*/  ISETP.NE.AND P0, PT, R16, RZ, PT ;  /* 0x000000ff1000720c */ /* 0x000fe20003f05270 */
[----:B------:R-:W-:Y:S01]  /*0520*/  FFMA R20, R15, R20, 0.24022644758224487305 ;  /* 0x3e75fdec0f147423 */ /* 0x000fe20000000014 */
[----:B------:R-:W-:Y:S02]  /*0530*/  FSETP.GT.AND P1, PT, |R17|, 152, PT ;  /* 0x431800001100780b */ /* 0x000fe40003f24200 */
[----:B------:R-:W-:Y:S01]  /*0540*/  FSETP.EQ.OR P2, PT, R11, 1, !P0 ;  /* 0x3f8000000b00780b */ /* 0x000fe20004742400 */
[----:B------:R-:W-:-:S04]  /*0550*/  FFMA R20, R15, R20, 0.69314718246459960938 ;  /* 0x3f3172180f147423 */ /* 0x000fc80000000014 */
[----:B------:R-:W-:Y:S01]  /*0560*/  FFMA R20, R15, R20, 1 ;  /* 0x3f8000000f147423 */ /* 0x000fe20000000014 */
[----:B------:R-:W-:Y:S02]  /*0570*/  FSETP.GEU.AND P3, PT, R17, RZ, PT ;  /* 0x000000ff1100720b */ /* 0x000fe40003f6e000 */
[----:B------:R-:W-:Y:S01]  /*0580*/  VIADDMNMX R19, R10, -R19, 0x10000, PT ;  /* 0x000100000a137446 */ /* 0x000fe20003800913 */
[----:B------:R-:W-:-:S06]  /*0590*/  FMUL R10, R14, 0.5 ;  /* 0x3f0000000e0a7820 */ /* 0x000fcc0000400000 */
[----:B------:R-:W1:Y:S01]  /*05a0*/  FRND.TRUNC R10, R10 ;  /* 0x0000000a000a7307 */ /* 0x000e62000020d000 */
[----:B----4-:R-:W-:Y:S02]  /*05b0*/  R2UR UR11, R3 ;  /* 0x00000000030b72ca */ /* 0x010fe400000e0000 */
[----:B------:R-:W-:Y:S02]  /*05c0*/  IADD3 R3, PT, PT, R18, 0x7f000000, RZ ;  /* 0x7f00000012037810 */ /* 0x000fe40007ffe0ff */
[----:B0-----:R-:W-:-:S03]  /*05d0*/  LEA R18, R13, -R18, 0x17 ;  /* 0x800000120d127211 */ /* 0x001fc600078eb8ff */
[----:B------:R-:W-:Y:S01]  /*05e0*/  FMUL R3, R20, R3 ;  /* 0x0000000314037220 */ /* 0x000fe20000400000 */
[----:B------:R-:W-:Y:S02]  /*05f0*/  R2UR UR13, R5 ;  /* 0x00000000050d72ca */ /* 0x000fe400000e0000 */
[----:B------:R-:W-:Y:S01]  /*0600*/  R2UR UR8, R19 ;  /* 0x00000000130872ca */ /* 0x000fe200000e0000 */
[----:B------:R-:W-:Y:S01]  /*0610*/  FMUL R18, R3, R18 ;  /* 0x0000001203127220 */ /* 0x000fe20000400000 */
[----:B------:R-:W-:Y:S01]  /*0620*/  R2UR UR10, R2 ;  /* 0x00000000020a72ca */ /* 0x000fe200000e0000 */
[----:B-1----:R-:W-:Y:S01]  /*0630*/  FADD R5, R10, R10 ;  /* 0x0000000a0a057221 */ /* 0x002fe20000000000 */
[----:B------:R-:W-:Y:S01]  /*0640*/  R2UR UR12, R4 ;  /* 0x00000000040c72ca */ /* 0x000fe200000e0000 */
[----:B------:R-:W-:Y:S01]  /*0650*/  HFMA2 R3, -RZ, RZ, 1.875, 0 ;  /* 0x3f800000ff037431 */ /* 0x000fe200000001ff */
[----:B-----5:R-:W-:Y:S02]  /*0660*/  R2UR UR14, R6 ;  /* 0x00000000060e72ca */ /* 0x020fe400000e0000 */
[----:B------:R-:W-:-:S02]  /*0670*/  R2UR UR15, R7 ;  /* 0x00000000070f72ca */ /* 0x000fc400000e0000 */
[----:B------:R-:W-:Y:S02]  /*0680*/  R2UR UR16, R8 ;  /* 0x00000000081072ca */ /* 0x000fe400000e0000 */
[----:B------:R-:W-:Y:S01]  /*0690*/  R2UR UR17, R9 ;  /* 0x00000000091172ca */ /* 0x000fe200000e0000 */
[----:B------:R-:W-:Y:S01]  /*06a0*/  FADD R2, R14, -R5 ;  /* 0x800000050e027221 */ /* 0x000fe20000000000 */
[----:B------:R-:W-:Y:S01]  /*06b0*/  @P1 FSEL R18, RZ, +INF , !P3 ;  /* 0x7f800000ff121808 */ /* 0x000fe20005800000 */
[----:B------:R-:W-:-:S12]  /*06c0*/  @P2 BRA `(.L_x_0) ;  /* 0x0000000000502947 */ /* 0x000fd80003800000 */
[----:B------:R-:W-:-:S04]  /*06d0*/  FSETP.NAN.AND P1, PT, |R14|, |R14|, PT ;  /* 0x4000000e0e00720b */ /* 0x000fc80003f28200 */
[----:B------:R-:W-:-:S13]  /*06e0*/  FSETP.NUM.AND P1, PT, |R11|, |R11|, !P1 ;  /* 0x4000000b0b00720b */ /* 0x000fda0004f27200 */
[----:B------:R-:W-:Y:S01]  /*06f0*/  @!P1 FADD R3, R14, R11 ;  /* 0x0000000b0e039221 */ /* 0x000fe20000000000 */
[----:B------:R-:W-:Y:S06]  /*0700*/  @!P1 BRA `(.L_x_0) ;  /* 0x0000000000409947 */ /* 0x000fec0003800000 */
[C---:B------:R-:W-:Y:S02]  /*0710*/  FSETP.NEU.AND P1, PT, |R11|.reuse, +INF , PT ;  /* 0x7f8000000b00780b */ /* 0x040fe40003f2d200 */
[----:B------:R-:W-:-:S13]  /*0720*/  FSETP.NEU.AND P2, PT, R11, RZ, PT ;  /* 0x000000ff0b00720b */ /* 0x000fda0003f4d000 */
[----:B------:R-:W-:Y:S05]  /*0730*/  @P1 BRA P2, `(.L_x_1) ;  /* 0x0000000000181947 */ /* 0x000fea0001000000 */
[----:B------:R-:W-:Y:S01]  /*0740*/  ISETP.GE.AND P2, PT, R16, RZ, PT ;  /* 0x000000ff1000720c */ /* 0x000fe20003f46270 */
[----:B------:R-:W-:Y:S01]  /*0750*/  FADD R3, R11, R11 ;  /* 0x0000000b0b037221 */ /* 0x000fe20000000000 */
[----:B------:R-:W-:-:S11]  /*0760*/  FSETP.NEU.AND P1, PT, |R2|, 1, PT ;  /* 0x3f8000000200780b */ /* 0x000fd60003f2d200 */
[----:B------:R-:W-:-:S04]  /*0770*/  @!P2 LOP3.LUT R3, R3, 0x7f800000, RZ, 0x3c, !PT ;  /* 0x7f8000000303a812 */ /* 0x000fc800078e3cff */
[----:B------:R-:W-:Y:S01]  /*0780*/  @P1 LOP3.LUT R3, R3, 0x7fffffff, RZ, 0xc0, !PT ;  /* 0x7fffffff03031812 */ /* 0x000fe200078ec0ff */
[----:B------:R-:W-:Y:S06]  /*0790*/  BRA `(.L_x_0) ;  /* 0x00000000001c7947 */ /* 0x000fec0003800000 */
.L_x_1:
[----:B------:R-:W-:Y:S02]  /*07a0*/  FSETP.NEU.AND P1, PT, |R14|, +INF , PT ;  /* 0x7f8000000e00780b */ /* 0x000fe40003f2d200 */
[----:B------:R-:W-:-:S13]  /*07b0*/  FSETP.EQ.AND P2, PT, R11, -1, PT ;  /* 0xbf8000000b00780b */ /* 0x000fda0003f42000 */
[----:B------:R-:W-:Y:S05]  /*07c0*/  @!P1 BRA P2, `(.L_x_0) ;  /* 0x0000000000109947 */ /* 0x000fea0001000000 */
[----:B------:R-:W-:Y:S02]  /*07d0*/  FSETP.GEU.AND P1, PT, R11, RZ, PT ;  /* 0x000000ff0b00720b */ /* 0x000fe40003f2e000 */
[----:B------:R-:W-:-:S11]  /*07e0*/  MOV R3, R18 ;  /* 0x0000001200037202 */ /* 0x000fd60000000f00 */
[----:B------:R-:W-:-:S04]  /*07f0*/  @!P1 FSETP.NEU.AND P2, PT, |R2|, 1, PT ;  /* 0x3f8000000200980b */ /* 0x000fc80003f4d200 */
[----:B------:R-:W-:-:S09]  /*0800*/  @!P1 FSEL R3, R18, -R18, P2 ;  /* 0x8000001212039208 */ /* 0x000fd20001000000 */
.L_x_0:
[----:B------:R-:W0:Y:S02]  /*0810*/  LDC R5, c[0x0][0x3c8] ;  /* 0x0000f200ff057b82 */ /* 0x000e240000000800 */
[C---:B0-----:R-:W-:Y:S01]  /*0820*/  FMUL R4, |R5|.reuse, 16777216 ;  /* 0x4b80000005047820 */ /* 0x041fe20000400200 */
[C---:B------:R-:W-:Y:S02]  /*0830*/  FSETP.GEU.AND P1, PT, |R5|.reuse, 1.175494350822287508e-38, PT ;  /* 0x008000000500780b */ /* 0x040fe40003f2e200 */
[----:B------:R-:W-:Y:S02]  /*0840*/  FSETP.EQ.OR P0, PT, R5, 1, !P0 ;  /* 0x3f8000000500780b */ /* 0x000fe40004702400 */
[----:B------:R-:W-:-:S04]  /*0850*/  FSEL R4, R4, |R5|, !P1 ;  /* 0x4000000504047208 */ /* 0x000fc80004800000 */
[----:B------:R-:W-:-:S04]  /*0860*/  IADD3 R6, PT, PT, R4, -0x3f3504f3, RZ ;  /* 0xc0cafb0d04067810 */ /* 0x000fc80007ffe0ff */
[----:B------:R-:W-:-:S04]  /*0870*/  LOP3.LUT R7, R6, 0xff800000, RZ, 0xc0, !PT ;  /* 0xff80000006077812 */ /* 0x000fc800078ec0ff */
[-C--:B------:R-:W-:Y:S02]  /*0880*/  IADD3 R4, PT, PT, R4, -R7.reuse, RZ ;  /* 0x8000000704047210 */ /* 0x080fe40007ffe0ff */
[----:B------:R-:W-:-:S03]  /*0890*/  I2FP.F32.S32 R7, R7 ;  /* 0x0000000700077245 */ /* 0x000fc60000201400 */
[C---:B------:R-:W-:Y:S01]  /*08a0*/  FADD R8, R4.reuse, 1 ;  /* 0x3f80000004087421 */ /* 0x040fe20000000000 */
[----:B------:R-:W-:Y:S01]  /*08b0*/  FADD R6, R4, -1 ;  /* 0xbf80000004067421 */ /* 0x000fe20000000000 */
[----:B------:R-:W-:-:S03]  /*08c0*/  FSEL R4, RZ, -24, P1 ;  /* 0xc1c00000ff047808 */ /* 0x000fc60000800000 */
[----:B------:R-:W-:Y:S01]  /*08d0*/  FADD R9, R6, R6 ;  /* 0x0000000606097221 */ /* 0x000fe20000000000 */
[----:B------:R-:W0:Y:S01]  /*08e0*/  MUFU.RCP R8, R8 ;  /* 0x0000000800087308 */ /* 0x000e220000001000 */
[----:B------:R-:W-:Y:S02]  /*08f0*/  FFMA R4, R7, 1.1920928955078125e-07, R4 ;  /* 0x3400000007047823 */ /* 0x000fe40000000004 */
[----:B0-----:R-:W-:-:S04]  /*0900*/  FMUL R9, R8, R9 ;  /* 0x0000000908097220 */ /* 0x001fc80000400000 */
[----:B------:R-:W-:Y:S01]  /*0910*/  FADD R10, R6, -R9 ;  /* 0x80000009060a7221 */ /* 0x000fe20000000000 */
[CC--:B------:R-:W-:Y:S01]  /*0920*/  FMUL R7, R9.reuse, R9.reuse ;  /* 0x0000000909077220 */ /* 0x0c0fe20000400000 */
[----:B------:R-:W-:Y:S02]  /*0930*/  FFMA R13, R9, 1.4426950216293334961, R4 ;  /* 0x3fb8aa3b090d7823 */ /* 0x000fe40000000004 */
[----:B------:R-:W-:Y:S01]  /*0940*/  FADD R11, R10, R10 ;  /* 0x0000000a0a0b7221 */ /* 0x000fe20000000000 */
[C---:B------:R-:W-:Y:S01]  /*0950*/  FFMA R12, R7.reuse, R12, 0.0032181653659790754318 ;  /* 0x3b52e7db070c7423 */ /* 0x040fe2000000000c */
[----:B------:R-:W-:Y:S02]  /*0960*/  FADD R4, R4, -R13 ;  /* 0x8000000d04047221 */ /* 0x000fe40000000000 */
[----:B------:R-:W-:Y:S01]  /*0970*/  FFMA R11, R6, -R9, R11 ;  /* 0x80000009060b7223 */ /* 0x000fe2000000000b */
[----:B------:R-:W-:Y:S01]  /*0980*/  FFMA R12, R7, R12, 0.018033718690276145935 ;  /* 0x3c93bb73070c7423 */ /* 0x000fe2000000000c */
[----:B------:R-:W-:-:S02]  /*0990*/  FFMA R4, R9, 1.4426950216293334961, R4 ;  /* 0x3fb8aa3b09047823 */ /* 0x000fc40000000004 */
[----:B------:R-:W-:Y:S01]  /*09a0*/  FMUL R11, R8, R11 ;  /* 0x0000000b080b7220 */ /* 0x000fe20000400000 */
[----:B------:R-:W-:-:S03]  /*09b0*/  FFMA R12, R7, R12, 0.12022458761930465698 ;  /* 0x3df6384f070c7423 */ /* 0x000fc6000000000c */
[----:B------:R-:W-:Y:S01]  /*09c0*/  FFMA R4, R11, 1.4426950216293334961, R4 ;  /* 0x3fb8aa3b0b047823 */ /* 0x000fe20000000004 */
[----:B------:R-:W-:-:S03]  /*09d0*/  FMUL R12, R7, R12 ;  /* 0x0000000c070c7220 */ /* 0x000fc60000400000 */
[----:B------:R-:W-:Y:S01]  /*09e0*/  FFMA R4, R9, 1.9251366722983220825e-08, R4 ;  /* 0x32a55e3409047823 */ /* 0x000fe20000000004 */
[----:B------:R-:W-:-:S04]  /*09f0*/  FMUL R6, R12, 3 ;  /* 0x404000000c067820 */ /* 0x000fc80000400000 */
[----:B------:R-:W-:-:S04]  /*0a00*/  FFMA R11, R11, R6, R4 ;  /* 0x000000060b0b7223 */ /* 0x000fc80000000004 */
[----:B------:R-:W-:-:S04]  /*0a10*/  FFMA R12, R9, R12, R11 ;  /* 0x0000000c090c7223 */ /* 0x000fc8000000000b */
[----:B------:R-:W-:-:S04]  /*0a20*/  FADD R7, R13, R12 ;  /* 0x0000000c0d077221 */ /* 0x000fc80000000000 */
[----:B------:R-:W-:Y:S01]  /*0a30*/  FMUL R9, R14, R7 ;  /* 0x000000070e097220 */ /* 0x000fe20000400000 */
[----:B------:R-:W-:-:S03]  /*0a40*/  FADD R13, -R13, R7 ;  /* 0x000000070d0d7221 */ /* 0x000fc60000000100 */
[----:B------:R-:W0:Y:S01]  /*0a50*/  FRND R6, R9 ;  /* 0x0000000900067307 */ /* 0x000e220000201000 */
[----:B------:R-:W-:Y:S01]  /*0a60*/  FADD R13, R12, -R13 ;  /* 0x8000000d0c0d7221 */ /* 0x000fe20000000000 */
[----:B------:R-:W-:Y:S01]  /*0a70*/  FFMA R4, R14, R7, -R9 ;  /* 0x000000070e047223 */ /* 0x000fe20000000809 */
[----:B------:R-:W-:-:S03]  /*0a80*/  FSETP.GEU.AND P2, PT, R9, RZ, PT ;  /* 0x000000ff0900720b */ /* 0x000fc60003f4e000 */
[----:B------:R-:W-:Y:S01]  /*0a90*/  FFMA R4, R14, R13, R4 ;  /* 0x0000000d0e047223 */ /* 0x000fe20000000004 */
[----:B0-----:R-:W-:Y:S01]  /*0aa0*/  FADD R7, R9, -R6 ;  /* 0x8000000609077221 */ /* 0x001fe20000000000 */
[----:B------:R-:W-:Y:S01]  /*0ab0*/  FSETP.GT.AND P1, PT, R6, RZ, PT ;  /* 0x000000ff0600720b */ /* 0x000fe20003f24000 */
[----:B------:R-:W-:Y:S02]  /*0ac0*/  FADD R6, -R3, 1 ;  /* 0x3f80000003067421 */ /* 0x000fe40000000100 */
[----:B------:R-:W-:Y:S01]  /*0ad0*/  FADD R7, R4, R7 ;  /* 0x0000000704077221 */ /* 0x000fe20000000000 */
[----:B------:R-:W-:Y:S01]  /*0ae0*/  SEL R11, RZ, 0x83000000, P1 ;  /* 0x83000000ff0b7807 */ /* 0x000fe20000800000 */
[----:B------:R-:W0:Y:S01]  /*0af0*/  F2I.NTZ R4, R9 ;  /* 0x0000000900047305 */ /* 0x000e220000203100 */
[----:B------:R-:W-:Y:S01]  /*0b00*/  FSETP.GT.AND P1, PT, |R9|, 152, PT ;  /* 0x431800000900780b */ /* 0x000fe20003f24200 */
[----:B------:R-:W-:Y:S01]  /*0b10*/  FFMA R0, R7, R0, 0.0013391353422775864601 ;  /* 0x3aaf85ed07007423 */ /* 0x000fe20000000000 */
[----:B------:R-:W-:-:S02]  /*0b20*/  IADD3 R3, PT, PT, R11, 0x7f000000, RZ ;  /* 0x7f0000000b037810 */ /* 0x000fc40007ffe0ff */
[----:B------:R-:W-:Y:S01]  /*0b30*/  R2UR UR29, R6 ;  /* 0x00000000061d72ca */ /* 0x000fe200000e0000 */
[----:B------:R-:W-:-:S04]  /*0b40*/  FFMA R0, R7, R0, 0.0096188392490148544312 ;  /* 0x3c1d985607007423 */ /* 0x000fc80000000000 */
[----:B------:R-:W-:-:S04]  /*0b50*/  FFMA R0, R7, R0, 0.055503588169813156128 ;  /* 0x3d6357bb07007423 */ /* 0x000fc80000000000 */
[----:B------:R-:W-:Y:S01]  /*0b60*/  FFMA R0, R7, R0, 0.24022644758224487305 ;  /* 0x3e75fdec07007423 */ /* 0x000fe20000000000 */
[----:B0-----:R-:W-:-:S03]  /*0b70*/  LEA R11, R4, -R11, 0x17 ;  /* 0x8000000b040b7211 */ /* 0x001fc600078eb8ff */
[----:B------:R-:W-:-:S04]  /*0b80*/  FFMA R0, R7, R0, 0.69314718246459960938 ;  /* 0x3f31721807007423 */ /* 0x000fc80000000000 */
[----:B------:R-:W-:-:S04]  /*0b90*/  FFMA R0, R7, R0, 1 ;  /* 0x3f80000007007423 */ /* 0x000fc80000000000 */
[----:B------:R-:W-:Y:S01]  /*0ba0*/  FMUL R0, R0, R3 ;  /* 0x0000000300007220 */ /* 0x000fe20000400000 */
[----:B------:R-:W-:-:S03]  /*0bb0*/  MOV R3, 0x3f800000 ;  /* 0x3f80000000037802 */ /* 0x000fc60000000f00 */
[----:B------:R-:W-:Y:S01]  /*0bc0*/  FMUL R0, R0, R11 ;  /* 0x0000000b00007220 */ /* 0x000fe20000400000 */
[----:B------:R-:W-:Y:S01]  /*0bd0*/  @P1 FSEL R0, RZ, +INF , !P2 ;  /* 0x7f800000ff001808 */ /* 0x000fe20005000000 */
[----:B------:R-:W-:Y:S06]  /*0be0*/  @P0 BRA `(.L_x_2) ;  /* 0x0000000000500947 */ /* 0x000fec0003800000 */
        /* <DEDUP_REMOVED lines=13> */
.L_x_3:
[----:B------:R-:W-:Y:S02]  /*0cc0*/  FSETP.NEU.AND P0, PT, |R14|, +INF , PT ;  /* 0x7f8000000e00780b */ /* 0x000fe40003f0d200 */
[----:B------:R-:W-:-:S13]  /*0cd0*/  FSETP.EQ.AND P1, PT, R5, -1, PT ;  /* 0xbf8000000500780b */ /* 0x000fda0003f22000 */
[----:B------:R-:W-:Y:S05]  /*0ce0*/  @!P0 BRA P1, `(.L_x_2) ;  /* 0x0000000000108947 */ /* 0x000fea0000800000 */
[----:B------:R-:W-:Y:S02]  /*0cf0*/  FSETP.GEU.AND P0, PT, R5, RZ, PT ;  /* 0x000000ff0500720b */ /* 0x000fe40003f0e000 */
[----:B------:R-:W-:-:S11]  /*0d00*/  MOV R3, R0 ;  /* 0x0000000000037202 */ /* 0x000fd60000000f00 */
[----:B------:R-:W-:-:S04]  /*0d10*/  @!P0 FSETP.NEU.AND P1, PT, |R2|, 1, PT ;  /* 0x3f8000000200880b */ /* 0x000fc80003f2d200 */
[----:B------:R-:W-:-:S09]  /*0d20*/  @!P0 FSEL R3, R0, -R0, P1 ;  /* 0x8000000000038208 */ /* 0x000fd20000800000 */
.L_x_2:
[----:B------:R-:W-:Y:S01]  /*0d30*/  UIMAD.WIDE UR18, UR5, 0x4, URZ ;  /* 0x00000004051278a5 */ /* 0x000fe2000f8e02ff */
[----:B------:R-:W-:-:S03]  /*0d40*/  FADD R3, -R3, 1 ;  /* 0x3f80000003037421 */ /* 0x000fc60000000100 */
[----:B------:R-:W-:Y:S02]  /*0d50*/  UIADD3 UR25, UP0, UPT, UR10, UR18, URZ ;  /* 0x000000120a197290 */ /* 0x000fe4000ff1e0ff */
[----:B------:R-:W-:Y:S01]  /*0d60*/  UIADD3 UR23, UP1, UPT, UR12, UR18, URZ ;  /* 0x000000120c177290 */ /* 0x000fe2000ff3e0ff */
[----:B------:R-:W-:Y:S01]  /*0d70*/  R2UR UR30, R3 ;  /* 0x00000000031e72ca */ /* 0x000fe200000e0000 */
[----:B------:R-:W-:Y:S02]  /*0d80*/  UIADD3 UR21, UP2, UPT, UR14, UR18, URZ ;  /* 0x000000120e157290 */ /* 0x000fe4000ff5e0ff */
[----:B------:R-:W-:Y:S02]  /*0d90*/  UIADD3 UR9, UP3, UPT, UR16, UR18, URZ ;  /* 0x0000001210097290 */ /* 0x000fe4000ff7e0ff */
[----:B------:R-:W-:Y:S02]  /*0da0*/  ULOP3.LUT UR4, UR21, UR25, UR23, 0xfe, !UPT ;  /* 0x0000001915047292 */ /* 0x000fe4000f8efe17 */
[----:B------:R-:W-:-:S02]  /*0db0*/  UIADD3.X UR26, UPT, UPT, UR11, UR19, URZ, UP0, !UPT ;  /* 0x000000130b1a7290 */ /* 0x000fc400087fe4ff */
[----:B------:R-:W-:Y:S02]  /*0dc0*/  ULOP3.LUT UP0, URZ, UR4, 0xf, UR9, 0xc8, !UPT ;  /* 0x0000000f04ff7892 */ /* 0x000fe4000f80c809 */
[----:B------:R-:W-:Y:S02]  /*0dd0*/  UIADD3.X UR24, UPT, UPT, UR13, UR19, URZ, UP1, !UPT ;  /* 0x000000130d187290 */ /* 0x000fe40008ffe4ff */
[----:B------:R-:W-:Y:S02]  /*0de0*/  UIADD3.X UR22, UPT, UPT, UR15, UR19, URZ, UP2, !UPT ;  /* 0x000000130f167290 */ /* 0x000fe400097fe4ff */
[----:B------:R-:W-:Y:S01]  /*0df0*/  UIADD3.X UR20, UPT, UPT, UR17, UR19, URZ, UP3, !UPT ;  /* 0x0000001311147290 */ /* 0x000fe20009ffe4ff */
[----:B------:R-:W-:Y:S02]  /*0e00*/  UMOV UR4, URZ ;  /* 0x000000ff00047c82 */ /* 0x000fe40008000000 */
[----:B------:R-:W-:Y:S09]  /*0e10*/  BRA.U UP0, `(.L_x_4) ;  /* 0x0000001100f47547 */ /* 0x000ff2000b800000 */
[----:B------:R-:W0:Y:S01]  /*0e20*/  S2R R2, SR_TID.X ;  /* 0x0000000000027919 */ /* 0x000e220000002100 */
[----:B------:R-:W-:Y:S01]  /*0e30*/  USHF.R.S32.HI UR4, URZ, 0x1f, UR8 ;  /* 0x0000001fff047899 */ /* 0x000fe20008011408 */
[----:B------:R-:W-:Y:S01]  /*0e40*/  BSSY.RECONVERGENT B0, `(.L_x_5) ;  /* 0x0000139000007945 */ /* 0x000fe20003800200 */
[----:B------:R-:W1:Y:S02]  /*0e50*/  LDCU UR33, c[0x0][0x3c8] ;  /* 0x00007900ff2177ac */ /* 0x000e640008000800 */
[----:B------:R-:W-:Y:S01]  /*0e60*/  ULEA.HI UR4, UR4, UR8, URZ, 0x2 ;  /* 0x0000000804047291 */ /* 0x000fe2000f8f10ff */
[----:B------:R-:W2:Y:S03]  /*0e70*/  LDCU UR31, c[0x0][0x3c0] ;  /* 0x00007800ff1f77ac */ /* 0x000ea60008000800 */
[----:B------:R-:W-:Y:S01]  /*0e80*/  USHF.R.S32.HI UR4, URZ, 0x2, UR4 ;  /* 0x00000002ff047899 */ /* 0x000fe20008011404 */
[----:B------:R-:W3:Y:S01]  /*0e90*/  LDCU UR28, c[0x0][0x3cc] ;  /* 0x00007980ff1c77ac */ /* 0x000ee20008000800 */
[----:B------:R-:W4:Y:S01]  /*0ea0*/  LDCU UR32, c[0x0][0x3c4] ;  /* 0x00007880ff2077ac */ /* 0x000f220008000800 */
[----:B------:R-:W0:Y:S03]  /*0eb0*/  LDCU UR27, c[0x0][0x3d0] ;  /* 0x00007a00ff1b77ac */ /* 0x000e260008000800 */
[----:B0-----:R-:W-:-:S13]  /*0ec0*/  ISETP.GE.AND P0, PT, R2, UR4, PT ;  /* 0x0000000402007c0c */ /* 0x001fda000bf06270 */
[----:B-1234-:R-:W-:Y:S05]  /*0ed0*/  @P0 BRA `(.L_x_6) ;  /* 0x0000001000bc0947 */ /* 0x01efea0003800000 */
[----:B------:R-:W0:Y:S01]  /*0ee0*/  LDC R13, c[0x0][0x360] ;  /* 0x0000d800ff0d7b82 */ /* 0x000e220000000800 */
[----:B------:R-:W-:Y:S02]  /*0ef0*/  MOV R38, UR18 ;  /* 0x0000001200267c02 */ /* 0x000fe40008000f00 */
[----:B------:R-:W-:-:S03]  /*0f00*/  MOV R39, UR19 ;  /* 0x0000001300277c02 */ /* 0x000fc60008000f00 */
[----:B------:R-:W-:-:S07]  /*0f10*/  IMAD.WIDE.U32 R38, R2, 0x10, R38 ;  /* 0x0000001002267825 */ /* 0x000fce00078e0026 */
.L_x_43:
[C---:B-1----:R-:W-:Y:S01]  /*0f20*/  IADD3 R14, P1, PT, R38.reuse, UR14, RZ ;  /* 0x0000000e260e7c10 */ /* 0x042fe2000ff3e0ff */
[----:B------:R-:W1:Y:S01]  /*0f30*/  LDC.64 R28, c[0x0][0x3c0] ;  /* 0x0000f000ff1c7b82 */ /* 0x000e620000000a00 */
[----:B------:R-:W-:Y:S02]  /*0f40*/  IADD3 R8, P0, PT, R38, UR12, RZ ;  /* 0x0000000c26087c10 */ /* 0x000fe4000ff1e0ff */
[C---:B------:R-:W-:Y:S02]  /*0f50*/  IADD3.X R15, PT, PT, R39.reuse, UR15, RZ, P1, !PT ;  /* 0x0000000f270f7c10 */ /* 0x040fe40008ffe4ff */
[----:B------:R-:W-:-:S03]  /*0f60*/  IADD3.X R9, PT, PT, R39, UR13, RZ, P0, !PT ;  /* 0x0000000d27097c10 */ /* 0x000fc600087fe4ff */
[----:B------:R-:W2:Y:S01]  /*0f70*/  LD.E.128 R4, desc[UR6][R14.64] ;  /* 0x000000060e047980 */ /* 0x000ea2000c101d00 */
[C---:B------:R-:W-:Y:S01]  /*0f80*/  IADD3 R24, P0, PT, R38.reuse, UR16, RZ ;  /* 0x0000001026187c10 */ /* 0x040fe2000ff1e0ff */
[----:B------:R-:W3:Y:S01]  /*0f90*/  MUFU.RCP R0, UR29 ;  /* 0x0000001d00007d08 */ /* 0x000ee20008001000 */
[----:B------:R-:W4:Y:S01]  /*0fa0*/  LDC R31, c[0x0][0x3c8] ;  /* 0x0000f200ff1f7b82 */ /* 0x000f220000000800 */
[----:B------:R-:W5:Y:S01]  /*0fb0*/  LD.E.128 R8, desc[UR6][R8.64] ;  /* 0x0000000608087980 */ /* 0x000f62000c101d00 */
[----:B------:R-:W-:Y:S02]  /*0fc0*/  IADD3.X R25, PT, PT, R39, UR17, RZ, P0, !PT ;  /* 0x0000001127197c10 */ /* 0x000fe400087fe4ff */
[----:B------:R-:W-:-:S03]  /*0fd0*/  IADD3 R36, P0, PT, R38, UR10, RZ ;  /* 0x0000000a26247c10 */ /* 0x000fc6000ff1e0ff */
[----:B------:R-:W5:Y:S01]  /*0fe0*/  LD.E.128 R20, desc[UR6][R24.64] ;  /* 0x0000000618147980 */ /* 0x000f62000c101d00 */
[----:B------:R-:W-:-:S05]  /*0ff0*/  IADD3.X R37, PT, PT, R39, UR11, RZ, P0, !PT ;  /* 0x0000000b27257c10 */ /* 0x000fca00087fe4ff */
[----:B------:R-:W5:Y:S01]  /*1000*/  LD.E.128 R16, desc[UR6][R36.64] ;  /* 0x0000000624107980 */ /* 0x000f62000c101d00 */
[----:B------:R-:W-:Y:S01]  /*1010*/  MOV R27, UR29 ;  /* 0x0000001d001b7c02 */ /* 0x000fe20008000f00 */
[----:B-1----:R-:W-:Y:S01]  /*1020*/  FMUL R12, R28, UR27 ;  /* 0x0000001b1c0c7c20 */ /* 0x002fe20008400000 */
[----:B------:R-:W-:Y:S01]  /*1030*/  FSETP.NEU.AND P2, PT, RZ, UR27, PT ;  /* 0x0000001bff007c0b */ /* 0x000fe2000bf4d000 */
[----:B------:R-:W-:Y:S02]  /*1040*/  BSSY.RECONVERGENT B3, `(.L_x_7) ;  /* 0x0000015000037945 */ /* 0x000fe40003800200 */
[----:B---3--:R-:W-:-:S04]  /*1050*/  FFMA R27, R0, -R27, 1 ;  /* 0x3f800000001b7423 */ /* 0x008fc8000000081b */
[----:B------:R-:W-:Y:S01]  /*1060*/  FFMA R27, R0, R27, R0 ;  /* 0x0000001b001b7223 */ /* 0x000fe20000000000 */
[----:B----4-:R-:W-:Y:S01]  /*1070*/  FADD R26, -R31, 1 ;  /* 0x3f8000001f1a7421 */ /* 0x010fe20000000100 */
[----:B--2---:R-:W-:Y:S01]  /*1080*/  FMUL R3, R4, R29 ;  /* 0x0000001d04037220 */ /* 0x004fe20000400000 */
[----:B------:R-:W-:Y:S02]  /*1090*/  FADD R29, -R29, 1 ;  /* 0x3f8000001d1d7421 */ /* 0x000fe40000000100 */
[C---:B-----5:R-:W-:Y:S02]  /*10a0*/  FMUL R0, R8.reuse, R26 ;  /* 0x0000001a08007220 */ /* 0x060fe40000400000 */
[----:B------:R-:W-:-:S04]  /*10b0*/  FFMA R4, R8, R29, R3 ;  /* 0x0000001d08047223 */ /* 0x000fc80000000003 */
[----:B------:R-:W1:Y:S01]  /*10c0*/  FCHK P0, R4, UR29 ;  /* 0x0000001d04007d02 */ /* 0x000e620008000000 */
[----:B------:R-:W-:Y:S01]  /*10d0*/  FFMA R33, R4, R27, RZ ;  /* 0x0000001b04217223 */ /* 0x000fe200000000ff */
[----:B------:R-:W-:-:S03]  /*10e0*/  FMUL R3, R20, R31 ;  /* 0x0000001f14037220 */ /* 0x000fc60000400000 */
[----:B------:R-:W-:Y:S01]  /*10f0*/  FFMA R20, R33, -UR29, R4 ;  /* 0x8000001d21147c23 */ /* 0x000fe20008000004 */
[----:B------:R-:W-:Y:S01]  /*1100*/  FFMA R8, R8, R0, R3 ;  /* 0x0000000008087223 */ /* 0x000fe20000000003 */
[----:B------:R-:W-:Y:S02]  /*1110*/  @P2 FFMA R16, R16, -R12, R16 ;  /* 0x8000000c10102223 */ /* 0x000fe40000000010 */
[----:B------:R-:W-:Y:S01]  /*1120*/  FFMA R33, R27, R20, R33 ;  /* 0x000000141b217223 */ /* 0x000fe20000000021 */
[----:B-1----:R-:W-:Y:S06]  /*1130*/  @!P0 BRA `(.L_x_8) ;  /* 0x0000000000148947 */ /* 0x002fec0003800000 */
[----:B------:R-:W-:Y:S02]  /*1140*/  MOV R0, R4 ;  /* 0x0000000400007202 */ /* 0x000fe40000000f00 */
[----:B------:R-:W-:Y:S02]  /*1150*/  MOV R3, UR29 ;  /* 0x0000001d00037c02 */ /* 0x000fe40008000f00 */
[----:B------:R-:W-:-:S07]  /*1160*/  MOV R20, 0x1180 ;  /* 0x0000118000147802 */ /* 0x000fce0000000f00 */
[----:B0-----:R-:W-:Y:S05]  /*1170*/  CALL.REL.NOINC `($__internal_1_$__cuda_sm3x_div_rn_noftz_f32_slowpath) ;  /* 0x0000003000507944 */ /* 0x001fea0003c00000 */
[----:B------:R-:W-:-:S07]  /*1180*/  MOV R33, R0 ;  /* 0x0000000000217202 */ /* 0x000fce0000000f00 */
.L_x_8:
[----:B------:R-:W-:Y:S05]  /*1190*/  BSYNC.RECONVERGENT B3 ;  /* 0x0000000000037941 */ /* 0x000fea0003800200 */
.L_x_7:
[----:B------:R-:W1:Y:S01]  /*11a0*/  MUFU.RCP R0, UR30 ;  /* 0x0000001e00007d08 */ /* 0x000e620008001000 */
[----:B------:R-:W-:Y:S01]  /*11b0*/  MOV R3, UR30 ;  /* 0x0000001e00037c02 */ /* 0x000fe20008000f00 */
[----:B------:R-:W-:Y:S06]  /*11c0*/  BSSY.RECONVERGENT B3, `(.L_x_9) ;  /* 0x000000d000037945 */ /* 0x000fec0003800200 */
[----:B------:R-:W2:Y:S01]  /*11d0*/  FCHK P0, R8, UR30 ;  /* 0x0000001e08007d02 */ /* 0x000ea20008000000 */
[----:B-1----:R-:W-:-:S04]  /*11e0*/  FFMA R3, R0, -R3, 1 ;  /* 0x3f80000000037423 */ /* 0x002fc80000000803 */
[----:B------:R-:W-:-:S04]  /*11f0*/  FFMA R3, R0, R3, R0 ;  /* 0x0000000300037223 */ /* 0x000fc80000000000 */
[----:B------:R-:W-:-:S04]  /*1200*/  FFMA R0, R8, R3, RZ ;  /* 0x0000000308007223 */ /* 0x000fc800000000ff */
[----:B------:R-:W-:-:S04]  /*1210*/  FFMA R20, R0, -UR30, R8 ;  /* 0x8000001e00147c23 */ /* 0x000fc80008000008 */
[----:B------:R-:W-:Y:S01]  /*1220*/  FFMA R3, R3, R20, R0 ;  /* 0x0000001403037223 */ /* 0x000fe20000000000 */
[----:B--2---:R-:W-:Y:S06]  /*1230*/  @!P0 BRA `(.L_x_10) ;  /* 0x0000000000148947 */ /* 0x004fec0003800000 */
[----:B------:R-:W-:Y:S02]  /*1240*/  MOV R0, R8 ;  /* 0x0000000800007202 */ /* 0x000fe40000000f00 */
[----:B------:R-:W-:Y:S02]  /*1250*/  MOV R3, UR30 ;  /* 0x0000001e00037c02 */ /* 0x000fe40008000f00 */
[----:B------:R-:W-:-:S07]  /*1260*/  MOV R20, 0x1280 ;  /* 0x0000128000147802 */ /* 0x000fce0000000f00 */
[----:B0-----:R-:W-:Y:S05]  /*1270*/  CALL.REL.NOINC `($__internal_1_$__cuda_sm3x_div_rn_noftz_f32_slowpath) ;  /* 0x0000003000107944 */ /* 0x001fea0003c00000 */
[----:B------:R-:W-:-:S07]  /*1280*/  MOV R3, R0 ;  /* 0x0000000000037202 */ /* 0x000fce0000000f00 */
.L_x_10:
[----:B------:R-:W-:Y:S05]  /*1290*/  BSYNC.RECONVERGENT B3 ;  /* 0x0000000000037941 */ /* 0x000fea0003800200 */
.L_x_9:
[----:B------:R-:W-:Y:S01]  /*12a0*/  IADD3 R20, PT, PT, R3, -0xd000000, RZ ;  /* 0xf300000003147810 */ /* 0x000fe20007ffe0ff */
[----:B------:R1:W2:Y:S01]  /*12b0*/  MUFU.RSQ R0, R3 ;  /* 0x0000000300007308 */ /* 0x0002a20000001400 */
[----:B------:R-:W-:Y:S01]  /*12c0*/  BSSY.RECONVERGENT B1, `(.L_x_11) ;  /* 0x000000b000017945 */ /* 0x000fe20003800200 */
[----:B------:R-:W-:Y:S01]  /*12d0*/  FMUL R34, R33, UR31 ;  /* 0x0000001f21227c20 */ /* 0x000fe20008400000 */
[----:B------:R-:W-:-:S13]  /*12e0*/  ISETP.GT.U32.AND P0, PT, R20, 0x727fffff, PT ;  /* 0x727fffff1400780c */ /* 0x000fda0003f04070 */
[----:B-1----:R-:W-:Y:S05]  /*12f0*/  @!P0 BRA `(.L_x_12) ;  /* 0x00000000000c8947 */ /* 0x002fea0003800000 */
[----:B--2---:R-:W-:-:S07]  /*1300*/  MOV R0, 0x1320 ;  /* 0x0000132000007802 */ /* 0x004fce0000000f00 */
[----:B0-----:R-:W-:Y:S05]  /*1310*/  CALL.REL.NOINC `($__internal_0_$__cuda_sm20_sqrt_rn_f32_slowpath) ;  /* 0x0000002c00907944 */ /* 0x001fea0003c00000 */
[----:B------:R-:W-:Y:S05]  /*1320*/  BRA `(.L_x_13) ;  /* 0x0000000000107947 */ /* 0x000fea0003800000 */
.L_x_12:
[C---:B--2---:R-:W-:Y:S01]  /*1330*/  FMUL.FTZ R30, R0.reuse, R3 ;  /* 0x00000003001e7220 */ /* 0x044fe20000410000 */
[----:B------:R-:W-:-:S03]  /*1340*/  FMUL.FTZ R0, R0, 0.5 ;  /* 0x3f00000000007820 */ /* 0x000fc60000410000 */
[----:B------:R-:W-:-:S04]  /*1350*/  FFMA R3, -R30, R30, R3 ;  /* 0x0000001e1e037223 */ /* 0x000fc80000000103 */
[----:B------:R-:W-:-:S07]  /*1360*/  FFMA R30, R3, R0, R30 ;  /* 0x00000000031e7223 */ /* 0x000fce000000001e */
.L_x_13:
[----:B------:R-:W-:Y:S05]  /*1370*/  BSYNC.RECONVERGENT B1 ;  /* 0x0000000000017941 */ /* 0x000fea0003800200 */
.L_x_11:
[----:B------:R-:W-:Y:S01]  /*1380*/  FADD R27, R30, UR28 ;  /* 0x0000001c1e1b7e21 */ /* 0x000fe20008000000 */
[----:B------:R-:W-:Y:S03]  /*1390*/  BSSY.RECONVERGENT B3, `(.L_x_14) ;  /* 0x000000e000037945 */ /* 0x000fe60003800200 */
[----:B------:R-:W1:Y:S08]  /*13a0*/  MUFU.RCP R0, R27 ;  /* 0x0000001b00007308 */ /* 0x000e700000001000 */
[----:B------:R-:W2:Y:S01]  /*13b0*/  FCHK P0, R34, R27 ;  /* 0x0000001b22007302 */ /* 0x000ea20000000000 */
[----:B-1----:R-:W-:-:S04]  /*13c0*/  FFMA R3, -R27, R0, 1 ;  /* 0x3f8000001b037423 */ /* 0x002fc80000000100 */
[----:B------:R-:W-:-:S04]  /*13d0*/  FFMA R3, R0, R3, R0 ;  /* 0x0000000300037223 */ /* 0x000fc80000000000 */
[----:B------:R-:W-:-:S04]  /*13e0*/  FFMA R0, R34, R3, RZ ;  /* 0x0000000322007223 */ /* 0x000fc800000000ff */
[----:B------:R-:W-:-:S04]  /*13f0*/  FFMA R20, -R27, R0, R34 ;  /* 0x000000001b147223 */ /* 0x000fc80000000122 */
[----:B------:R-:W-:Y:S01]  /*1400*/  FFMA R3, R3, R20, R0 ;  /* 0x0000001403037223 */ /* 0x000fe20000000000 */
[----:B--2---:R-:W-:Y:S06]  /*1410*/  @!P0 BRA `(.L_x_15) ;  /* 0x0000000000148947 */ /* 0x004fec0003800000 */
[----:B------:R-:W-:Y:S02]  /*1420*/  MOV R0, R34 ;  /* 0x0000002200007202 */ /* 0x000fe40000000f00 */
[----:B------:R-:W-:Y:S02]  /*1430*/  MOV R3, R27 ;  /* 0x0000001b00037202 */ /* 0x000fe40000000f00 */
[----:B------:R-:W-:-:S07]  /*1440*/  MOV R20, 0x1460 ;  /* 0x0000146000147802 */ /* 0x000fce0000000f00 */
[----:B0-----:R-:W-:Y:S05]  /*1450*/  CALL.REL.NOINC `($__internal_1_$__cuda_sm3x_div_rn_noftz_f32_slowpath) ;  /* 0x0000002c00987944 */ /* 0x001fea0003c00000 */
[----:B------:R-:W-:-:S07]  /*1460*/  MOV R3, R0 ;  /* 0x0000000000037202 */ /* 0x000fce0000000f00 */
.L_x_15:
[----:B------:R-:W-:Y:S05]  /*1470*/  BSYNC.RECONVERGENT B3 ;  /* 0x0000000000037941 */ /* 0x000fea0003800200 */
.L_x_14:
[----:B------:R-:W1:Y:S01]  /*1480*/  MUFU.RCP R20, UR29 ;  /* 0x0000001d00147d08 */ /* 0x000e620008001000 */
[----:B------:R-:W-:Y:S01]  /*1490*/  FMUL R0, R5, UR32 ;  /* 0x0000002005007c20 */ /* 0x000fe20008400000 */
[----:B------:R-:W-:Y:S01]  /*14a0*/  MOV R27, UR29 ;  /* 0x0000001d001b7c02 */ /* 0x000fe20008000f00 */
[----:B------:R-:W-:Y:S01]  /*14b0*/  BSSY.RECONVERGENT B3, `(.L_x_16) ;  /* 0x0000013000037945 */ /* 0x000fe20003800200 */
[----:B------:R-:W-:Y:S01]  /*14c0*/  FADD R16, R16, -R3 ;  /* 0x8000000310107221 */ /* 0x000fe20000000000 */
[----:B------:R-:W-:Y:S01]  /*14d0*/  FFMA R5, R9, R29, R0 ;  /* 0x0000001d09057223 */ /* 0x000fe20000000000 */
[----:B------:R-:W-:-:S03]  /*14e0*/  @P2 FFMA R17, R17, -R12, R17 ;  /* 0x8000000c11112223 */ /* 0x000fc60000000011 */
[----:B------:R-:W2:Y:S01]  /*14f0*/  FCHK P0, R5, UR29 ;  /* 0x0000001d05007d02 */ /* 0x000ea20008000000 */
[----:B-1----:R-:W-:-:S04]  /*1500*/  FFMA R27, R20, -R27, 1 ;  /* 0x3f800000141b7423 */ /* 0x002fc8000000081b */
[----:B------:R-:W-:Y:S01]  /*1510*/  FFMA R0, R20, R27, R20 ;  /* 0x0000001b14007223 */ /* 0x000fe20000000014 */
[----:B------:R-:W-:Y:S01]  /*1520*/  FMUL R20, R21, UR33 ;  /* 0x0000002115147c20 */ /* 0x000fe20008400000 */
[C---:B------:R-:W-:Y:S02]  /*1530*/  FMUL R27, R9.reuse, R26 ;  /* 0x0000001a091b7220 */ /* 0x040fe40000400000 */
[----:B------:R-:W-:Y:S02]  /*1540*/  FFMA R28, R0, R5, RZ ;  /* 0x00000005001c7223 */ /* 0x000fe400000000ff */
[----:B------:R-:W-:Y:S02]  /*1550*/  FFMA R9, R9, R27, R20 ;  /* 0x0000001b09097223 */ /* 0x000fe40000000014 */
        /* <DEDUP_REMOVED lines=8> */
.L_x_17:
[----:B------:R-:W-:Y:S05]  /*15e0*/  BSYNC.RECONVERGENT B3 ;  /* 0x0000000000037941 */ /* 0x000fea0003800200 */
.L_x_16:
        /* <DEDUP_REMOVED lines=15> */
.L_x_19:
[----:B------:R-:W-:Y:S05]  /*16e0*/  BSYNC.RECONVERGENT B3 ;  /* 0x0000000000037941 */ /* 0x000fea0003800200 */
.L_x_18:
        /* <DEDUP_REMOVED lines=9> */
.L_x_21:
[C---:B--2---:R-:W-:Y:S01]  /*1780*/  FMUL.FTZ R30, R0.reuse, R3 ;  /* 0x00000003001e7220 */ /* 0x044fe20000410000 */
[----:B------:R-:W-:-:S03]  /*1790*/  FMUL.FTZ R0, R0, 0.5 ;  /* 0x3f00000000007820 */ /* 0x000fc60000410000 */
[----:B------:R-:W-:-:S04]  /*17a0*/  FFMA R3, -R30, R30, R3 ;  /* 0x0000001e1e037223 */ /* 0x000fc80000000103 */
[----:B------:R-:W-:-:S07]  /*17b0*/  FFMA R30, R3, R0, R30 ;  /* 0x00000000031e7223 */ /* 0x000fce000000001e */
.L_x_22:
[----:B------:R-:W-:Y:S05]  /*17c0*/  BSYNC.RECONVERGENT B1 ;  /* 0x0000000000017941 */ /* 0x000fea0003800200 */
.L_x_20:
        /* <DEDUP_REMOVED lines=14> */
.L_x_24:
[----:B------:R-:W-:Y:S05]  /*18b0*/  BSYNC.RECONVERGENT B3 ;  /* 0x0000000000037941 */ /* 0x000fea0003800200 */
.L_x_23:
[----:B------:R-:W1:Y:S01]  /*18c0*/  MUFU.RCP R21, UR29 ;  /* 0x0000001d00157d08 */ /* 0x000e620008001000 */
[----:B------:R-:W-:Y:S01]  /*18d0*/  FMUL R3, R6, UR32 ;  /* 0x0000002006037c20 */ /* 0x000fe20008400000 */
[----:B------:R-:W-:Y:S01]  /*18e0*/  MOV R20, UR29 ;  /* 0x0000001d00147c02 */ /* 0x000fe20008000f00 */
[----:B------:R-:W-:Y:S01]  /*18f0*/  BSSY.RECONVERGENT B3, `(.L_x_25) ;  /* 0x0000013000037945 */ /* 0x000fe20003800200 */
[----:B------:R-:W-:Y:S01]  /*1900*/  FADD R17, R17, -R0 ;  /* 0x8000000011117221 */ /* 0x000fe20000000000 */
[----:B------:R-:W-:Y:S01]  /*1910*/  FFMA R6, R10, R29, R3 ;  /* 0x0000001d0a067223 */ /* 0x000fe20000000003 */
[----:B------:R-:W-:Y:S01]  /*1920*/  FMUL R3, R22, UR33 ;  /* 0x0000002116037c20 */ /* 0x000fe20008400000 */
[----:B------:R-:W-:Y:S02]  /*1930*/  @P2 FFMA R18, R18, -R12, R18 ;  /* 0x8000000c12122223 */ /* 0x000fe40000000012 */
[----:B------:R-:W2:Y:S01]  /*1940*/  FCHK P0, R6, UR29 ;  /* 0x0000001d06007d02 */ /* 0x000ea20008000000 */
[----:B-1----:R-:W-:-:S04]  /*1950*/  FFMA R20, R21, -R20, 1 ;  /* 0x3f80000015147423 */ /* 0x002fc80000000814 */
[----:B------:R-:W-:Y:S01]  /*1960*/  FFMA R21, R21, R20, R21 ;  /* 0x0000001415157223 */ /* 0x000fe20000000015 */
[----:B------:R-:W-:-:S03]  /*1970*/  FMUL R20, R10, R26 ;  /* 0x0000001a0a147220 */ /* 0x000fc60000400000 */
[----:B------:R-:W-:Y:S01]  /*1980*/  FFMA R27, R21, R6, RZ ;  /* 0x00000006151b7223 */ /* 0x000fe200000000ff */
[----:B------:R-:W-:-:S03]  /*1990*/  FFMA R10, R10, R20, R3 ;  /* 0x000000140a0a7223 */ /* 0x000fc60000000003 */
        /* <DEDUP_REMOVED lines=8> */
.L_x_26:
[----:B------:R-:W-:Y:S05]  /*1a20*/  BSYNC.RECONVERGENT B3 ;  /* 0x0000000000037941 */ /* 0x000fea0003800200 */
.L_x_25:
        /* <DEDUP_REMOVED lines=15> */
.L_x_28:
[----:B------:R-:W-:Y:S05]  /*1b20*/  BSYNC.RECONVERGENT B3 ;  /* 0x0000000000037941 */ /* 0x000fea0003800200 */
.L_x_27:
        /* <DEDUP_REMOVED lines=9> */
.L_x_30:
[C---:B--2---:R-:W-:Y:S01]  /*1bc0*/  FMUL.FTZ R30, R0.reuse, R3 ;  /* 0x00000003001e7220 */ /* 0x044fe20000410000 */
[----:B------:R-:W-:-:S03]  /*1bd0*/  FMUL.FTZ R0, R0, 0.5 ;  /* 0x3f00000000007820 */ /* 0x000fc60000410000 */
[----:B------:R-:W-:-:S04]  /*1be0*/  FFMA R3, -R30, R30, R3 ;  /* 0x0000001e1e037223 */ /* 0x000fc80000000103 */
[----:B------:R-:W-:-:S07]  /*1bf0*/  FFMA R30, R3, R0, R30 ;  /* 0x00000000031e7223 */ /* 0x000fce000000001e */
.L_x_31:
[----:B------:R-:W-:Y:S05]  /*1c00*/  BSYNC.RECONVERGENT B1 ;  /* 0x0000000000017941 */ /* 0x000fea0003800200 */
.L_x_29:
        /* <DEDUP_REMOVED lines=15> */
.L_x_33:
[----:B------:R-:W-:Y:S05]  /*1d00*/  BSYNC.RECONVERGENT B3 ;  /* 0x0000000000037941 */ /* 0x000fea0003800200 */
.L_x_32:
[----:B------:R-:W1:Y:S01]  /*1d10*/  MUFU.RCP R20, UR29 ;  /* 0x0000001d00147d08 */ /* 0x000e620008001000 */
[----:B------:R-:W-:Y:S01]  /*1d20*/  FMUL R0, R7, UR32 ;  /* 0x0000002007007c20 */ /* 0x000fe20008400000 */
[----:B------:R-:W-:Y:S01]  /*1d30*/  MOV R21, UR29 ;  /* 0x0000001d00157c02 */ /* 0x000fe20008000f00 */
[C---:B------:R-:W-:Y:S01]  /*1d40*/  FMUL R26, R11.reuse, R26 ;  /* 0x0000001a0b1a7220 */ /* 0x040fe20000400000 */
[----:B------:R-:W-:Y:S01]  /*1d50*/  BSSY.RECONVERGENT B3, `(.L_x_34) ;  /* 0x0000012000037945 */ /* 0x000fe20003800200 */
[----:B------:R-:W-:Y:S01]  /*1d60*/  FFMA R7, R11, R29, R0 ;  /* 0x0000001d0b077223 */ /* 0x000fe20000000000 */
[----:B------:R-:W-:Y:S01]  /*1d70*/  FADD R18, R18, -R3 ;  /* 0x8000000312127221 */ /* 0x000fe20000000000 */
[----:B------:R-:W-:Y:S02]  /*1d80*/  @P2 FFMA R19, R19, -R12, R19 ;  /* 0x8000000c13132223 */ /* 0x000fe40000000013 */
[----:B------:R-:W2:Y:S01]  /*1d90*/  FCHK P0, R7, UR29 ;  /* 0x0000001d07007d02 */ /* 0x000ea20008000000 */
[----:B-1----:R-:W-:-:S04]  /*1da0*/  FFMA R21, R20, -R21, 1 ;  /* 0x3f80000014157423 */ /* 0x002fc80000000815 */
[----:B------:R-:W-:Y:S01]  /*1db0*/  FFMA R0, R20, R21, R20 ;  /* 0x0000001514007223 */ /* 0x000fe20000000014 */
[----:B------:R-:W-:-:S03]  /*1dc0*/  FMUL R20, R23, UR33 ;  /* 0x0000002117147c20 */ /* 0x000fc60008400000 */
        /* <DEDUP_REMOVED lines=10> */
.L_x_35:
[----:B------:R-:W-:Y:S05]  /*1e70*/  BSYNC.RECONVERGENT B3 ;  /* 0x0000000000037941 */ /* 0x000fea0003800200 */
.L_x_34:
        /* <DEDUP_REMOVED lines=15> */
.L_x_37:
[----:B------:R-:W-:Y:S05]  /*1f70*/  BSYNC.RECONVERGENT B3 ;  /* 0x0000000000037941 */ /* 0x000fea0003800200 */
.L_x_36:
        /* <DEDUP_REMOVED lines=9> */
.L_x_39:
[C---:B--2---:R-:W-:Y:S01]  /*2010*/  FMUL.FTZ R30, R0.reuse, R3 ;  /* 0x00000003001e7220 */ /* 0x044fe20000410000 */
[----:B------:R-:W-:-:S03]  /*2020*/  FMUL.FTZ R0, R0, 0.5 ;  /* 0x3f00000000007820 */ /* 0x000fc60000410000 */
[----:B------:R-:W-:-:S04]  /*2030*/  FFMA R3, -R30, R30, R3 ;  /* 0x0000001e1e037223 */ /* 0x000fc80000000103 */
[----:B------:R-:W-:-:S07]  /*2040*/  FFMA R30, R3, R0, R30 ;  /* 0x00000000031e7223 */ /* 0x000fce000000001e */
.L_x_40:
[----:B------:R-:W-:Y:S05]  /*2050*/  BSYNC.RECONVERGENT B1 ;  /* 0x0000000000017941 */ /* 0x000fea0003800200 */
.L_x_38:
        /* <DEDUP_REMOVED lines=14> */
.L_x_42:
[----:B------:R-:W-:Y:S05]  /*2140*/  BSYNC.RECONVERGENT B3 ;  /* 0x0000000000037941 */ /* 0x000fea0003800200 */
.L_x_41:
[----:B------:R-:W-:Y:S01]  /*2150*/  FADD R19, R19, -R0 ;  /* 0x8000000013137221 */ /* 0x000fe20000000000 */
[C---:B0-----:R-:W-:Y:S01]  /*2160*/  IADD3 R2, PT, PT, R13.reuse, R2, RZ ;  /* 0x000000020d027210 */ /* 0x041fe20007ffe0ff */
[----:B------:R-:W-:-:S03]  /*2170*/  IMAD.WIDE.U32 R38, R13, 0x10, R38 ;  /* 0x000000100d267825 */ /* 0x000fc600078e0026 */
[----:B------:R1:W-:Y:S01]  /*2180*/  ST.E.128 desc[UR6][R36.64], R16 ;  /* 0x0000001024007985 */ /* 0x0003e2000c101d06 */
[----:B------:R-:W-:-:S03]  /*2190*/  ISETP.GE.AND P0, PT, R2, UR4, PT ;  /* 0x0000000402007c0c */ /* 0x000fc6000bf06270 */
[----:B------:R1:W-:Y:S04]  /*21a0*/  ST.E.128 desc[UR6][R14.64], R4 ;  /* 0x000000040e007985 */ /* 0x0003e8000c101d06 */
[----:B------:R1:W-:Y:S06]  /*21b0*/  ST.E.128 desc[UR6][R24.64], R8 ;  /* 0x0000000818007985 */ /* 0x0003ec000c101d06 */
[----:B------:R-:W-:Y:S05]  /*21c0*/  @!P0 BRA `(.L_x_43) ;  /* 0xffffffec00548947 */ /* 0x000fea000383ffff */
.L_x_6:
[----:B------:R-:W-:Y:S05]  /*21d0*/  BSYNC.RECONVERGENT B0 ;  /* 0x0000000000007941 */ /* 0x000fea0003800200 */
.L_x_5:
[----:B------:R-:W-:-:S12]  /*21e0*/  USHF.L.U32 UR4, UR4, 0x2, URZ ;  /* 0x0000000204047899 */ /* 0x000fd800080006ff */
.L_x_4:
[----:B------:R-:W0:Y:S02]  /*21f0*/  S2R R12, SR_TID.X ;  /* 0x00000000000c7919 */ /* 0x000e240000002100 */
[----:B0-----:R-:W-:-:S04]  /*2200*/  IADD3 R12, PT, PT, R12, UR4, RZ ;  /* 0x000000040c0c7c10 */ /* 0x001fc8000fffe0ff */
[----:B------:R-:W-:-:S13]  /*2210*/  ISETP.GE.AND P0, PT, R12, UR8, PT ;  /* 0x000000080c007c0c */ /* 0x000fda000bf06270 */
[----:B------:R-:W-:Y:S05]  /*2220*/  @P0 EXIT ;  /* 0x000000000000094d */ /* 0x000fea0003800000 */
[----:B------:R-:W1:Y:S01]  /*2230*/  LDCU UR4, c[0x0][0x360] ;  /* 0x00006c00ff0477ac */ /* 0x000e620008000800 */
[----:B------:R-:W-:Y:S01]  /*2240*/  BSSY.RECONVERGENT B0, `(.L_x_44) ;  /* 0x000008a000007945 */ /* 0x000fe20003800200 */
[----:B------:R-:W0:Y:S01]  /*2250*/  LDCU UR18, c[0x0][0x3d0] ;  /* 0x00007a00ff1277ac */ /* 0x000e220008000800 */
[----:B------:R-:W2:Y:S01]  /*2260*/  LDCU UR28, c[0x0][0x3c8] ;  /* 0x00007900ff1c77ac */ /* 0x000ea20008000800 */
[----:B------:R-:W3:Y:S01]  /*2270*/  LDCU UR31, c[0x0][0x3c0] ;  /* 0x00007800ff1f77ac */ /* 0x000ee20008000800 */
[----:B------:R-:W4:Y:S01]  /*2280*/  LDCU UR32, c[0x0][0x3cc] ;  /* 0x00007980ff2077ac */ /* 0x000f220008000800 */
[----:B-1----:R-:W1:Y:S01]  /*2290*/  I2F.U32.RP R4, UR4 ;  /* 0x0000000400047d06 */ /* 0x002e620008209000 */
[----:B------:R-:W-:Y:S01]  /*22a0*/  IADD3 R0, PT, PT, R12, UR4, RZ ;  /* 0x000000040c007c10 */ /* 0x000fe2000fffe0ff */
[----:B------:R-:W0:Y:S01]  /*22b0*/  LDCU UR27, c[0x0][0x3c4] ;  /* 0x00007880ff1b77ac */ /* 0x000e220008000800 */
[----:B------:R-:W-:Y:S02]  /*22c0*/  ISETP.NE.U32.AND P2, PT, RZ, UR4, PT ;  /* 0x00000004ff007c0c */ /* 0x000fe4000bf45070 */
[C---:B------:R-:W-:Y:S01]  /*22d0*/  ISETP.GE.AND P0, PT, R0.reuse, UR8, PT ;  /* 0x0000000800007c0c */ /* 0x040fe2000bf06270 */
[----:B------:R-:W0:Y:S01]  /*22e0*/  LDCU UR19, c[0x0][0x3d0] ;  /* 0x00007a00ff1377ac */ /* 0x000e220008000800 */
[----:B------:R-:W-:-:S02]  /*22f0*/  VIMNMX R5, PT, PT, R0, UR8, !PT ;  /* 0x0000000800057c48 */ /* 0x000fc4000ffe0100 */
[----:B------:R-:W-:-:S04]  /*2300*/  SEL R8, RZ, 0x1, P0 ;  /* 0x00000001ff087807 */ /* 0x000fc80000000000 */
[----:B------:R-:W-:Y:S01]  /*2310*/  IADD3 R5, PT, PT, R5, -R0, -R8 ;  /* 0x8000000005057210 */ /* 0x000fe20007ffe808 */
[----:B-1----:R-:W1:Y:S02]  /*2320*/  MUFU.RCP R4, R4 ;  /* 0x0000000400047308 */ /* 0x002e640000001000 */
[----:B-1----:R-:W-:-:S06]  /*2330*/  IADD3 R2, PT, PT, R4, 0xffffffe, RZ ;  /* 0x0ffffffe04027810 */ /* 0x002fcc0007ffe0ff */
[----:B------:R1:W5:Y:S02]  /*2340*/  F2I.FTZ.U32.TRUNC.NTZ R3, R2 ;  /* 0x0000000200037305 */ /* 0x000364000021f000 */
[----:B-1----:R-:W-:Y:S01]  /*2350*/  HFMA2 R2, -RZ, RZ, 0, 0 ;  /* 0x00000000ff027431 */ /* 0x002fe200000001ff */
[----:B-----5:R-:W-:-:S05]  /*2360*/  IADD3 R7, PT, PT, RZ, -R3, RZ ;  /* 0x80000003ff077210 */ /* 0x020fca0007ffe0ff */
[----:B------:R-:W-:-:S04]  /*2370*/  IMAD R7, R7, UR4, RZ ;  /* 0x0000000407077c24 */ /* 0x000fc8000f8e02ff */
[----:B------:R-:W-:Y:S02]  /*2380*/  IMAD.HI.U32 R4, R3, R7, R2 ;  /* 0x0000000703047227 */ /* 0x000fe400078e0002 */
[----:B------:R-:W1:Y:S04]  /*2390*/  LDC.64 R6, c[0x0][0x3c0] ;  /* 0x0000f000ff067b82 */ /* 0x000e680000000a00 */
[----:B------:R-:W-:-:S04]  /*23a0*/  IMAD.HI.U32 R3, R4, R5, RZ ;  /* 0x0000000504037227 */ /* 0x000fc800078e00ff */
[----:B------:R-:W5:Y:S01]  /*23b0*/  LDC R2, c[0x0][0x3c8] ;  /* 0x0000f200ff027b82 */ /* 0x000f620000000800 */
[----:B------:R-:W-:-:S05]  /*23c0*/  IADD3 R0, PT, PT, -R3, RZ, RZ ;  /* 0x000000ff03007210 */ /* 0x000fca0007ffe1ff */
[----:B------:R-:W-:-:S05]  /*23d0*/  IMAD R5, R0, UR4, R5 ;  /* 0x0000000400057c24 */ /* 0x000fca000f8e0205 */
[----:B------:R-:W-:Y:S01]  /*23e0*/  ISETP.GE.U32.AND P0, PT, R5, UR4, PT ;  /* 0x0000000405007c0c */ /* 0x000fe2000bf06070 */
[----:B-1----:R-:W-:-:S12]  /*23f0*/  FADD R4, -R7, 1 ;  /* 0x3f80000007047421 */ /* 0x002fd80000000100 */
[----:B------:R-:W-:Y:S01]  /*2400*/  @P0 IADD3 R5, PT, PT, R5, -UR4, RZ ;  /* 0x8000000405050c10 */ /* 0x000fe2000fffe0ff */
[----:B-----5:R-:W-:Y:S01]  /*2410*/  FADD R2, -R2, 1 ;  /* 0x3f80000002027421 */ /* 0x020fe20000000100 */
[----:B------:R-:W-:Y:S02]  /*2420*/  @P0 IADD3 R3, PT, PT, R3, 0x1, RZ ;  /* 0x0000000103030810 */ /* 0x000fe40007ffe0ff */
[----:B------:R-:W-:Y:S01]  /*2430*/  ISETP.GE.U32.AND P1, PT, R5, UR4, PT ;  /* 0x0000000405007c0c */ /* 0x000fe2000bf26070 */
[----:B0-----:R-:W-:-:S12]  /*2440*/  FMUL R5, R6, UR18 ;  /* 0x0000001206057c20 */ /* 0x001fd80008400000 */
[----:B------:R-:W-:Y:S02]  /*2450*/  @P1 IADD3 R3, PT, PT, R3, 0x1, RZ ;  /* 0x0000000103031810 */ /* 0x000fe40007ffe0ff */
[----:B------:R-:W-:-:S04]  /*2460*/  @!P2 LOP3.LUT R3, RZ, UR4, RZ, 0x33, !PT ;  /* 0x00000004ff03ac12 */ /* 0x000fc8000f8e33ff */
[----:B------:R-:W-:-:S04]  /*2470*/  IADD3 R8, PT, PT, R8, R3, RZ ;  /* 0x0000000308087210 */ /* 0x000fc80007ffe0ff */
[----:B------:R-:W-:-:S04]  /*2480*/  LOP3.LUT R0, R8, 0x3, RZ, 0xc0, !PT ;  /* 0x0000000308007812 */ /* 0x000fc800078ec0ff */
[----:B------:R-:W-:-:S13]  /*2490*/  ISETP.NE.AND P0, PT, R0, 0x3, PT ;  /* 0x000000030000780c */ /* 0x000fda0003f05270 */
[----:B--234-:R-:W-:Y:S05]  /*24a0*/  @!P0 BRA `(.L_x_45) ;  /* 0x00000004008c8947 */ /* 0x01cfea0003800000 */
[----:B------:R-:W-:Y:S02]  /*24b0*/  IADD3 R0, PT, PT, R8, 0x1, RZ ;  /* 0x0000000108007810 */ /* 0x000fe40007ffe0ff */
[----:B------:R-:W-:Y:S02]  /*24c0*/  MOV R38, UR5 ;  /* 0x0000000500267c02 */ /* 0x000fe40008000f00 */
[----:B------:R-:W-:Y:S02]  /*24d0*/  MOV R39, 0x4 ;  /* 0x0000000400277802 */ /* 0x000fe40000000f00 */
[----:B------:R-:W-:Y:S02]  /*24e0*/  MOV R36, UR5 ;  /* 0x0000000500247c02 */ /* 0x000fe40008000f00 */
[----:B------:R-:W-:Y:S01]  /*24f0*/  MOV R37, 0x4 ;  /* 0x0000000400257802 */ /* 0x000fe20000000f00 */
[----:B------:R-:W-:Y:S01]  /*2500*/  IMAD.WIDE R38, R38, R39, UR16 ;  /* 0x0000001026267e25 */ /* 0x000fe2000f8e0227 */
[----:B------:R-:W-:-:S02]  /*2510*/  MOV R24, UR5 ;  /* 0x0000000500187c02 */ /* 0x000fc40008000f00 */
[----:B------:R-:W-:Y:S01]  /*2520*/  MOV R25, 0x4 ;  /* 0x0000000400197802 */ /* 0x000fe20000000f00 */
[----:B------:R-:W-:Y:S01]  /*2530*/  IMAD.WIDE R36, R36, R37, UR14 ;  /* 0x0000000e24247e25 */ /* 0x000fe2000f8e0225 */
[----:B------:R-:W-:Y:S02]  /*2540*/  MOV R22, UR5 ;  /* 0x0000000500167c02 */ /* 0x000fe40008000f00 */
[----:B------:R-:W-:Y:S01]  /*2550*/  MOV R23, 0x4 ;  /* 0x0000000400177802 */ /* 0x000fe20000000f00 */
[----:B------:R-:W-:Y:S01]  /*2560*/  IMAD.WIDE R24, R24, R25, UR12 ;  /* 0x0000000c18187e25 */ /* 0x000fe2000f8e0219 */
[----:B------:R-:W-:-:S03]  /*2570*/  LOP3.LUT R0, R0, 0x3, RZ, 0xc0, !PT ;  /* 0x0000000300007812 */ /* 0x000fc600078ec0ff */
[----:B------:R-:W-:Y:S01]  /*2580*/  IMAD.WIDE R22, R22, R23, UR10 ;  /* 0x0000000a16167e25 */ /* 0x000fe2000f8e0217 */
[----:B------:R-:W-:-:S07]  /*2590*/  IADD3 R11, PT, PT, -R0, RZ, RZ ;  /* 0x000000ff000b7210 */ /* 0x000fce0007ffe1ff */
.L_x_55:
[----:B0-----:R-:W-:-:S04]  /*25a0*/  IMAD.WIDE R16, R12, 0x4, R36 ;  /* 0x000000040c107825 */ /* 0x001fc800078e0224 */
[C---:B------:R-:W-:Y:S01]  /*25b0*/  IMAD.WIDE R20, R12.reuse, 0x4, R24 ;  /* 0x000000040c147825 */ /* 0x040fe200078e0218 */
[----:B------:R-:W2:Y:S05]  /*25c0*/  LD.E R0, desc[UR6][R16.64] ;  /* 0x0000000610007980 */ /* 0x000eaa000c101900 */
[----:B------:R-:W3:Y:S01]  /*25d0*/  LD.E R21, desc[UR6][R20.64] ;  /* 0x0000000614157980 */ /* 0x000ee2000c101900 */
[----:B------:R-:W-:-:S04]  /*25e0*/  IMAD.WIDE R18, R12, 0x4, R38 ;  /* 0x000000040c127825 */ /* 0x000fc800078e0226 */
[----:B------:R-:W-:Y:S01]  /*25f0*/  IMAD.WIDE R14, R12, 0x4, R22 ;  /* 0x000000040c0e7825 */ /* 0x000fe200078e0216 */
[----:B------:R-:W4:Y:S04]  /*2600*/  LD.E R3, desc[UR6][R18.64] ;  /* 0x0000000612037980 */ /* 0x000f28000c101900 */
[----:B------:R-:W5:Y:S01]  /*2610*/  LD.E R10, desc[UR6][R14.64] ;  /* 0x000000060e0a7980 */ /* 0x000f62000c101900 */
[----:B------:R-:W0:Y:S01]  /*2620*/  MUFU.RCP R6, UR29 ;  /* 0x0000001d00067d08 */ /* 0x000e220008001000 */
[----:B------:R-:W-:Y:S01]  /*2630*/  MOV R9, UR29 ;  /* 0x0000001d00097c02 */ /* 0x000fe20008000f00 */
[----:B------:R-:W-:Y:S01]  /*2640*/  BSSY.RECONVERGENT B3, `(.L_x_46) ;  /* 0x0000014000037945 */ /* 0x000fe20003800200 */
[----:B------:R-:W-:-:S03]  /*2650*/  FSETP.NEU.AND P1, PT, RZ, UR19, PT ;  /* 0x00000013ff007c0b */ /* 0x000fc6000bf2d000 */
[----:B0-----:R-:W-:Y:S01]  /*2660*/  FFMA R9, R6, -R9, 1 ;  /* 0x3f80000006097423 */ /* 0x001fe20000000809 */
[----:B--2---:R-:W-:-:S03]  /*2670*/  FMUL R7, R0, UR27 ;  /* 0x0000001b00077c20 */ /* 0x004fc60008400000 */
[----:B------:R-:W-:Y:S01]  /*2680*/  FFMA R0, R6, R9, R6 ;  /* 0x0000000906007223 */ /* 0x000fe20000000006 */
[-C--:B---3--:R-:W-:Y:S01]  /*2690*/  FFMA R7, R4, R21.reuse, R7 ;  /* 0x0000001504077223 */ /* 0x088fe20000000007 */
[----:B------:R-:W-:-:S03]  /*26a0*/  FMUL R13, R2, R21 ;  /* 0x00000015020d7220 */ /* 0x000fc60000400000 */
[----:B------:R-:W0:Y:S01]  /*26b0*/  FCHK P0, R7, UR29 ;  /* 0x0000001d07007d02 */ /* 0x000e220008000000 */
[----:B------:R-:W-:Y:S01]  /*26c0*/  FFMA R9, R0, R7, RZ ;  /* 0x0000000700097223 */ /* 0x000fe200000000ff */
[----:B----4-:R-:W-:-:S03]  /*26d0*/  FMUL R6, R3, UR28 ;  /* 0x0000001c03067c20 */ /* 0x010fc60008400000 */
[----:B------:R-:W-:Y:S01]  /*26e0*/  FFMA R20, R9, -UR29, R7 ;  /* 0x8000001d09147c23 */ /* 0x000fe20008000007 */
[----:B------:R-:W-:Y:S01]  /*26f0*/  FFMA R6, R21, R13, R6 ;  /* 0x0000000d15067223 */ /* 0x000fe20000000006 */
[----:B-----5:R-:W-:Y:S02]  /*2700*/  @P1 FFMA R10, -R5, R10, R10 ;  /* 0x0000000a050a1223 */ /* 0x020fe4000000010a */
[----:B------:R-:W-:Y:S01]  /*2710*/  FFMA R9, R0, R20, R9 ;  /* 0x0000001400097223 */ /* 0x000fe20000000009 */
[----:B0-----:R-:W-:Y:S06]  /*2720*/  @!P0 BRA `(.L_x_47) ;  /* 0x0000000000148947 */ /* 0x001fec0003800000 */
[----:B------:R-:W-:Y:S02]  /*2730*/  MOV R0, R7 ;  /* 0x0000000700007202 */ /* 0x000fe40000000f00 */
[----:B------:R-:W-:Y:S02]  /*2740*/  MOV R3, UR29 ;  /* 0x0000001d00037c02 */ /* 0x000fe40008000f00 */
[----:B------:R-:W-:-:S07]  /*2750*/  MOV R20, 0x2770 ;  /* 0x0000277000147802 */ /* 0x000fce0000000f00 */
[----:B------:R-:W-:Y:S05]  /*2760*/  CALL.REL.NOINC `($__internal_1_$__cuda_sm3x_div_rn_noftz_f32_slowpath) ;  /* 0x0000001800d47944 */ /* 0x000fea0003c00000 */
[----:B------:R-:W-:-:S07]  /*2770*/  MOV R9, R0 ;  /* 0x0000000000097202 */ /* 0x000fce0000000f00 */
.L_x_47:
[----:B------:R-:W-:Y:S05]  /*2780*/  BSYNC.RECONVERGENT B3 ;  /* 0x0000000000037941 */ /* 0x000fea0003800200 */
.L_x_46:
[----:B------:R-:W0:Y:S01]  /*2790*/  MUFU.RCP R3, UR30 ;  /* 0x0000001e00037d08 */ /* 0x000e220008001000 */
[----:B------:R-:W-:Y:S01]  /*27a0*/  MOV R0, UR30 ;  /* 0x0000001e00007c02 */ /* 0x000fe20008000f00 */
[----:B------:R-:W-:Y:S06]  /*27b0*/  BSSY.RECONVERGENT B3, `(.L_x_48) ;  /* 0x000000d000037945 */ /* 0x000fec0003800200 */
[----:B------:R-:W1:Y:S01]  /*27c0*/  FCHK P0, R6, UR30 ;  /* 0x0000001e06007d02 */ /* 0x000e620008000000 */
[----:B0-----:R-:W-:-:S04]  /*27d0*/  FFMA R0, R3, -R0, 1 ;  /* 0x3f80000003007423 */ /* 0x001fc80000000800 */
[----:B------:R-:W-:-:S04]  /*27e0*/  FFMA R3, R3, R0, R3 ;  /* 0x0000000003037223 */ /* 0x000fc80000000003 */
[----:B------:R-:W-:-:S04]  /*27f0*/  FFMA R13, R3, R6, RZ ;  /* 0x00000006030d7223 */ /* 0x000fc800000000ff */
[----:B------:R-:W-:-:S04]  /*2800*/  FFMA R0, R13, -UR30, R6 ;  /* 0x8000001e0d007c23 */ /* 0x000fc80008000006 */
[----:B------:R-:W-:Y:S01]  /*2810*/  FFMA R3, R3, R0, R13 ;  /* 0x0000000003037223 */ /* 0x000fe2000000000d */
[----:B-1----:R-:W-:Y:S06]  /*2820*/  @!P0 BRA `(.L_x_49) ;  /* 0x0000000000148947 */ /* 0x002fec0003800000 */
[----:B------:R-:W-:Y:S02]  /*2830*/  MOV R0, R6 ;  /* 0x0000000600007202 */ /* 0x000fe40000000f00 */
[----:B------:R-:W-:Y:S02]  /*2840*/  MOV R3, UR30 ;  /* 0x0000001e00037c02 */ /* 0x000fe40008000f00 */
[----:B------:R-:W-:-:S07]  /*2850*/  MOV R20, 0x2870 ;  /* 0x0000287000147802 */ /* 0x000fce0000000f00 */
[----:B------:R-:W-:Y:S05]  /*2860*/  CALL.REL.NOINC `($__internal_1_$__cuda_sm3x_div_rn_noftz_f32_slowpath) ;  /* 0x0000001800947944 */ /* 0x000fea0003c00000 */
[----:B------:R-:W-:-:S07]  /*2870*/  MOV R3, R0 ;  /* 0x0000000000037202 */ /* 0x000fce0000000f00 */
.L_x_49:
[----:B------:R-:W-:Y:S05]  /*2880*/  BSYNC.RECONVERGENT B3 ;  /* 0x0000000000037941 */ /* 0x000fea0003800200 */
.L_x_48:
[----:B------:R-:W-:Y:S01]  /*2890*/  IADD3 R13, PT, PT, R3, -0xd000000, RZ ;  /* 0xf3000000030d7810 */ /* 0x000fe20007ffe0ff */
[----:B------:R0:W1:Y:S01]  /*28a0*/  MUFU.RSQ R0, R3 ;  /* 0x0000000300007308 */ /* 0x0000620000001400 */
[----:B------:R-:W-:Y:S01]  /*28b0*/  BSSY.RECONVERGENT B1, `(.L_x_50) ;  /* 0x000000b000017945 */ /* 0x000fe20003800200 */
[----:B------:R-:W-:Y:S01]  /*28c0*/  FMUL R9, R9, UR31 ;  /* 0x0000001f09097c20 */ /* 0x000fe20008400000 */
[----:B------:R-:W-:-:S13]  /*28d0*/  ISETP.GT.U32.AND P0, PT, R13, 0x727fffff, PT ;  /* 0x727fffff0d00780c */ /* 0x000fda0003f04070 */
[----:B0-----:R-:W-:Y:S05]  /*28e0*/  @!P0 BRA `(.L_x_51) ;  /* 0x00000000000c8947 */ /* 0x001fea0003800000 */
[----:B-1----:R-:W-:-:S07]  /*28f0*/  MOV R0, 0x2910 ;  /* 0x0000291000007802 */ /* 0x002fce0000000f00 */
[----:B------:R-:W-:Y:S05]  /*2900*/  CALL.REL.NOINC `($__internal_0_$__cuda_sm20_sqrt_rn_f32_slowpath) ;  /* 0x0000001800147944 */ /* 0x000fea0003c00000 */
[----:B------:R-:W-:Y:S05]  /*2910*/  BRA `(.L_x_52) ;  /* 0x0000000000107947 */ /* 0x000fea0003800000 */
.L_x_51:
[C---:B-1----:R-:W-:Y:S01]  /*2920*/  FMUL.FTZ R30, R0.reuse, R3 ;  /* 0x00000003001e7220 */ /* 0x042fe20000410000 */
[----:B------:R-:W-:-:S03]  /*2930*/  FMUL.FTZ R0, R0, 0.5 ;  /* 0x3f00000000007820 */ /* 0x000fc60000410000 */
[----:B------:R-:W-:-:S04]  /*2940*/  FFMA R3, -R30, R30, R3 ;  /* 0x0000001e1e037223 */ /* 0x000fc80000000103 */
[----:B------:R-:W-:-:S07]  /*2950*/  FFMA R30, R3, R0, R30 ;  /* 0x00000000031e7223 */ /* 0x000fce000000001e */
.L_x_52:
[----:B------:R-:W-:Y:S05]  /*2960*/  BSYNC.RECONVERGENT B1 ;  /* 0x0000000000017941 */ /* 0x000fea0003800200 */
.L_x_50:
[----:B------:R-:W-:Y:S01]  /*2970*/  FADD R30, R30, UR32 ;  /* 0x000000201e1e7e21 */ /* 0x000fe20008000000 */
[----:B------:R-:W-:Y:S03]  /*2980*/  BSSY.RECONVERGENT B3, `(.L_x_53) ;  /* 0x000000d000037945 */ /* 0x000fe60003800200 */
[----:B------:R-:W0:Y:S08]  /*2990*/  MUFU.RCP R0, R30 ;  /* 0x0000001e00007308 */ /* 0x000e300000001000 */
[----:B------:R-:W1:Y:S01]  /*29a0*/  FCHK P0, R9, R30 ;  /* 0x0000001e09007302 */ /* 0x000e620000000000 */
[----:B0-----:R-:W-:-:S04]  /*29b0*/  FFMA R3, -R30, R0, 1 ;  /* 0x3f8000001e037423 */ /* 0x001fc80000000100 */
[----:B------:R-:W-:-:S04]  /*29c0*/  FFMA R0, R0, R3, R0 ;  /* 0x0000000300007223 */ /* 0x000fc80000000000 */
[----:B------:R-:W-:-:S04]  /*29d0*/  FFMA R3, R9, R0, RZ ;  /* 0x0000000009037223 */ /* 0x000fc800000000ff */
[----:B------:R-:W-:-:S04]  /*29e0*/  FFMA R13, -R30, R3, R9 ;  /* 0x000000031e0d7223 */ /* 0x000fc80000000109 */
[----:B------:R-:W-:Y:S01]  /*29f0*/  FFMA R0, R0, R13, R3 ;  /* 0x0000000d00007223 */ /* 0x000fe20000000003 */
[----:B-1----:R-:W-:Y:S06]  /*2a00*/  @!P0 BRA `(.L_x_54) ;  /* 0x0000000000108947 */ /* 0x002fec0003800000 */
[----:B------:R-:W-:Y:S02]  /*2a10*/  MOV R0, R9 ;  /* 0x0000000900007202 */ /* 0x000fe40000000f00 */
[----:B------:R-:W-:Y:S02]  /*2a20*/  MOV R3, R30 ;  /* 0x0000001e00037202 */ /* 0x000fe40000000f00 */
[----:B------:R-:W-:-:S07]  /*2a30*/  MOV R20, 0x2a50 ;  /* 0x00002a5000147802 */ /* 0x000fce0000000f00 */
[----:B------:R-:W-:Y:S05]  /*2a40*/  CALL.REL.NOINC `($__internal_1_$__cuda_sm3x_div_rn_noftz_f32_slowpath) ;  /* 0x00000018001c7944 */ /* 0x000fea0003c00000 */
.L_x_54:
[----:B------:R-:W-:Y:S05]  /*2a50*/  BSYNC.RECONVERGENT B3 ;  /* 0x0000000000037941 */ /* 0x000fea0003800200 */
.L_x_53:
[----:B------:R-:W-:Y:S01]  /*2a60*/  FADD R3, R10, -R0 ;  /* 0x800000000a037221 */ /* 0x000fe20000000000 */
[----:B------:R-:W-:Y:S02]  /*2a70*/  IADD3 R11, PT, PT, R11, 0x1, RZ ;  /* 0x000000010b0b7810 */ /* 0x000fe40007ffe0ff */
[----:B------:R-:W-:Y:S02]  /*2a80*/  IADD3 R12, PT, PT, R12, UR4, RZ ;  /* 0x000000040c0c7c10 */ /* 0x000fe4000fffe0ff */
[----:B------:R0:W-:Y:S01]  /*2a90*/  ST.E desc[UR6][R14.64], R3 ;  /* 0x000000030e007985 */ /* 0x0001e2000c101906 */
[----:B------:R-:W-:-:S03]  /*2aa0*/  ISETP.NE.AND P0, PT, R11, RZ, PT ;  /* 0x000000ff0b00720c */ /* 0x000fc60003f05270 */
[----:B------:R0:W-:Y:S04]  /*2ab0*/  ST.E desc[UR6][R16.64], R7 ;  /* 0x0000000710007985 */ /* 0x0001e8000c101906 */
[----:B------:R0:W-:Y:S06]  /*2ac0*/  ST.E desc[UR6][R18.64], R6 ;  /* 0x0000000612007985 */ /* 0x0001ec000c101906 */
[----:B------:R-:W-:Y:S05]  /*2ad0*/  @P0 BRA `(.L_x_55) ;  /* 0xfffffff800b00947 */ /* 0x000fea000383ffff */
.L_x_45:
[----:B------:R-:W-:Y:S05]  /*2ae0*/  BSYNC.RECONVERGENT B0 ;  /* 0x0000000000007941 */ /* 0x000fea0003800200 */
.L_x_44:
[----:B------:R-:W-:-:S13]  /*2af0*/  ISETP.GE.U32.AND P0, PT, R8, 0x3, PT ;  /* 0x000000030800780c */ /* 0x000fda0003f06070 */
[----:B------:R-:W-:Y:S05]  /*2b00*/  @!P0 EXIT ;  /* 0x000000000000894d */ /* 0x000fea0003800000 */
[----:B------:R-:W-:Y:S01]  /*2b10*/  BSSY.RECONVERGENT B0, `(.L_x_56) ;  /* 0x0000163000007945 */ /* 0x000fe20003800200 */
[----:B------:R-:W1:Y:S01]  /*2b20*/  LDCU UR13, c[0x0][0x3c8] ;  /* 0x00007900ff0d77ac */ /* 0x000e620008000800 */
[----:B------:R-:W2:Y:S01]  /*2b30*/  LDCU UR10, c[0x0][0x3c0] ;  /* 0x00007800ff0a77ac */ /* 0x000ea20008000800 */
[----:B------:R-:W3:Y:S01]  /*2b40*/  LDCU UR11, c[0x0][0x3cc] ;  /* 0x00007980ff0b77ac */ /* 0x000ee20008000800 */
[----:B------:R-:W4:Y:S01]  /*2b50*/  LDCU UR12, c[0x0][0x3c4] ;  /* 0x00007880ff0c77ac */ /* 0x000f220008000800 */
[----:B------:R-:W0:Y:S01]  /*2b60*/  LDCU UR5, c[0x0][0x3d0] ;  /* 0x00007a00ff0577ac */ /* 0x000e220008000800 */
[----:B------:R-:W-:-:S12]  /*2b70*/  USHF.L.U32 UR4, UR4, 0x2, URZ ;  /* 0x0000000204047899 */ /* 0x000fd800080006ff */
.L_x_93:
[----:B0-----:R-:W-:Y:S02]  /*2b80*/  MOV R14, UR21 ;  /* 0x00000015000e7c02 */ /* 0x001fe40008000f00 */
[----:B------:R-:W-:Y:S02]  /*2b90*/  MOV R15, UR22 ;  /* 0x00000016000f7c02 */ /* 0x000fe40008000f00 */
[----:B------:R-:W-:Y:S02]  /*2ba0*/  MOV R16, UR23 ;  /* 0x0000001700107c02 */ /* 0x000fe40008000f00 */
[----:B------:R-:W-:Y:S01]  /*2bb0*/  MOV R17, UR24 ;  /* 0x0000001800117c02 */ /* 0x000fe20008000f00 */
[----:B------:R-:W-:-:S04]  /*2bc0*/  IMAD.WIDE R14, R12, 0x4, R14 ;  /* 0x000000040c0e7825 */ /* 0x000fc800078e020e */
[C---:B------:R-:W-:Y:S01]  /*2bd0*/  IMAD.WIDE R16, R12.reuse, 0x4, R16 ;  /* 0x000000040c107825 */ /* 0x040fe200078e0210 */
[----:B------:R-:W4:Y:S01]  /*2be0*/  LD.E R0, desc[UR6][R14.64] ;  /* 0x000000060e007980 */ /* 0x000f22000c101900 */
[----:B------:R-:W-:Y:S02]  /*2bf0*/  MOV R10, UR9 ;  /* 0x00000009000a7c02 */ /* 0x000fe40008000f00 */
[----:B------:R-:W-:Y:S01]  /*2c00*/  MOV R11, UR20 ;  /* 0x00000014000b7c02 */ /* 0x000fe20008000f00 */
[----:B------:R-:W5:Y:S01]  /*2c10*/  LD.E R3, desc[UR6][R16.64] ;  /* 0x0000000610037980 */ /* 0x000f62000c101900 */
[----:B------:R-:W-:Y:S02]  /*2c20*/  MOV R18, UR25 ;  /* 0x0000001900127c02 */ /* 0x000fe40008000f00 */
[----:B------:R-:W-:Y:S01]  /*2c30*/  MOV R19, UR26 ;  /* 0x0000001a00137c02 */ /* 0x000fe20008000f00 */
[----:B------:R-:W-:-:S04]  /*2c40*/  IMAD.WIDE R10, R12, 0x4, R10 ;  /* 0x000000040c0a7825 */ /* 0x000fc800078e020a */
[----:B------:R-:W-:Y:S01]  /*2c50*/  IMAD.WIDE R18, R12, 0x4, R18 ;  /* 0x000000040c127825 */ /* 0x000fe200078e0212 */
[----:B------:R-:W1:Y:S04]  /*2c60*/  LD.E R6, desc[UR6][R10.64] ;  /* 0x000000060a067980 */ /* 0x000e68000c101900 */
[----:B------:R-:W2:Y:S01]  /*2c70*/  LD.E R8, desc[UR6][R18.64] ;  /* 0x0000000612087980 */ /* 0x000ea2000c101900 */
[----:B------:R-:W0:Y:S01]  /*2c80*/  MUFU.RCP R9, UR29 ;  /* 0x0000001d00097d08 */ /* 0x000e220008001000 */
[----:B------:R-:W-:Y:S01]  /*2c90*/  MOV R20, UR29 ;  /* 0x0000001d00147c02 */ /* 0x000fe20008000f00 */
[----:B------:R-:W-:Y:S01]  /*2ca0*/  BSSY.RECONVERGENT B3, `(.L_x_57) ;  /* 0x0000014000037945 */ /* 0x000fe20003800200 */
[----:B------:R-:W-:-:S03]  /*2cb0*/  FSETP.NEU.AND P2, PT, RZ, UR5, PT ;  /* 0x00000005ff007c0b */ /* 0x000fc6000bf4d000 */
[----:B0-----:R-:W-:Y:S01]  /*2cc0*/  FFMA R20, R9, -R20, 1 ;  /* 0x3f80000009147423 */ /* 0x001fe20000000814 */
[----:B----4-:R-:W-:-:S03]  /*2cd0*/  FMUL R7, R0, UR12 ;  /* 0x0000000c00077c20 */ /* 0x010fc60008400000 */
[----:B------:R-:W-:Y:S01]  /*2ce0*/  FFMA R0, R9, R20, R9 ;  /* 0x0000001409007223 */ /* 0x000fe20000000009 */
[-C--:B-----5:R-:W-:Y:S01]  /*2cf0*/  FFMA R7, R4, R3.reuse, R7 ;  /* 0x0000000304077223 */ /* 0x0a0fe20000000007 */
[----:B------:R-:W-:-:S03]  /*2d00*/  FMUL R13, R2, R3 ;  /* 0x00000003020d7220 */ /* 0x000fc60000400000 */
[----:B------:R-:W0:Y:S01]  /*2d10*/  FCHK P0, R7, UR29 ;  /* 0x0000001d07007d02 */ /* 0x000e220008000000 */
[----:B------:R-:W-:-:S04]  /*2d20*/  FFMA R9, R0, R7, RZ ;  /* 0x0000000700097223 */ /* 0x000fc800000000ff */
[----:B------:R-:W-:Y:S01]  /*2d30*/  FFMA R20, R9, -UR29, R7 ;  /* 0x8000001d09147c23 */ /* 0x000fe20008000007 */
[----:B-1----:R-:W-:-:S03]  /*2d40*/  FMUL R6, R6, UR13 ;  /* 0x0000000d06067c20 */ /* 0x002fc60008400000 */
[----:B------:R-:W-:Y:S01]  /*2d50*/  FFMA R9, R0, R20, R9 ;  /* 0x0000001400097223 */ /* 0x000fe20000000009 */
[----:B------:R-:W-:Y:S01]  /*2d60*/  FFMA R6, R3, R13, R6 ;  /* 0x0000000d03067223 */ /* 0x000fe20000000006 */
[----:B--2---:R-:W-:Y:S01]  /*2d70*/  @P2 FFMA R8, -R5, R8, R8 ;  /* 0x0000000805082223 */ /* 0x004fe20000000108 */
[----:B0-----:R-:W-:Y:S06]  /*2d80*/  @!P0 BRA `(.L_x_58) ;  /* 0x0000000000148947 */ /* 0x001fec0003800000 */
[----:B------:R-:W-:Y:S02]  /*2d90*/  MOV R0, R7 ;  /* 0x0000000700007202 */ /* 0x000fe40000000f00 */
[----:B------:R-:W-:Y:S02]  /*2da0*/  MOV R3, UR29 ;  /* 0x0000001d00037c02 */ /* 0x000fe40008000f00 */
[----:B------:R-:W-:-:S07]  /*2db0*/  MOV R20, 0x2dd0 ;  /* 0x00002dd000147802 */ /* 0x000fce0000000f00 */
[----:B---3--:R-:W-:Y:S05]  /*2dc0*/  CALL.REL.NOINC `($__internal_1_$__cuda_sm3x_div_rn_noftz_f32_slowpath) ;  /* 0x00000014003c7944 */ /* 0x008fea0003c00000 */
[----:B------:R-:W-:-:S07]  /*2dd0*/  MOV R9, R0 ;  /* 0x0000000000097202 */ /* 0x000fce0000000f00 */
.L_x_58:
[----:B---3--:R-:W-:Y:S05]  /*2de0*/  BSYNC.RECONVERGENT B3 ;  /* 0x0000000000037941 */ /* 0x008fea0003800200 */
.L_x_57:
        /* <DEDUP_REMOVED lines=15> */
.L_x_60:
[----:B------:R-:W-:Y:S05]  /*2ee0*/  BSYNC.RECONVERGENT B3 ;  /* 0x0000000000037941 */ /* 0x000fea0003800200 */
.L_x_59:
        /* <DEDUP_REMOVED lines=9> */
.L_x_62:
[C---:B-1----:R-:W-:Y:S01]  /*2f80*/  FMUL.FTZ R30, R0.reuse, R3 ;  /* 0x00000003001e7220 */ /* 0x042fe20000410000 */
[----:B------:R-:W-:-:S03]  /*2f90*/  FMUL.FTZ R0, R0, 0.5 ;  /* 0x3f00000000007820 */ /* 0x000fc60000410000 */
[----:B------:R-:W-:-:S04]  /*2fa0*/  FFMA R3, -R30, R30, R3 ;  /* 0x0000001e1e037223 */ /* 0x000fc80000000103 */
[----:B------:R-:W-:-:S07]  /*2fb0*/  FFMA R30, R3, R0, R30 ;  /* 0x00000000031e7223 */ /* 0x000fce000000001e */
.L_x_63:
[----:B------:R-:W-:Y:S05]  /*2fc0*/  BSYNC.RECONVERGENT B1 ;  /* 0x0000000000017941 */ /* 0x000fea0003800200 */
.L_x_61:
        /* <DEDUP_REMOVED lines=14> */
.L_x_65:
[----:B------:R-:W-:Y:S05]  /*30b0*/  BSYNC.RECONVERGENT B3 ;  /* 0x0000000000037941 */ /* 0x000fea0003800200 */
.L_x_64:
[----:B------:R-:W-:Y:S01]  /*30c0*/  IADD3 R22, P1, PT, R14, UR4, RZ ;  /* 0x000000040e167c10 */ /* 0x000fe2000ff3e0ff */
[----:B------:R-:W-:Y:S01]  /*30d0*/  FADD R3, R8, -R0 ;  /* 0x8000000008037221 */ /* 0x000fe20000000000 */
[----:B------:R-:W-:Y:S02]  /*30e0*/  IADD3 R8, P0, PT, R16, UR4, RZ ;  /* 0x0000000410087c10 */ /* 0x000fe4000ff1e0ff */
[----:B------:R-:W-:Y:S02]  /*30f0*/  IADD3.X R23, PT, PT, RZ, R15, RZ, P1, !PT ;  /* 0x0000000fff177210 */ /* 0x000fe40000ffe4ff */
[----:B------:R0:W-:Y:S01]  /*3100*/  ST.E desc[UR6][R18.64], R3 ;  /* 0x0000000312007985 */ /* 0x0001e2000c101906 */
[----:B------:R-:W-:-:S03]  /*3110*/  IADD3.X R9, PT, PT, RZ, R17, RZ, P0, !PT ;  /* 0x00000011ff097210 */ /* 0x000fc600007fe4ff */
[----:B------:R1:W-:Y:S04]  /*3120*/  ST.E desc[UR6][R14.64], R7 ;  /* 0x000000070e007985 */ /* 0x0003e8000c101906 */
[----:B------:R2:W-:Y:S04]  /*3130*/  ST.E desc[UR6][R10.64], R6 ;  /* 0x000000060a007985 */ /* 0x0005e8000c101906 */
[----:B------:R-:W3:Y:S01]  /*3140*/  LD.E R0, desc[UR6][R22.64] ;  /* 0x0000000616007980 */ /* 0x000ee2000c101900 */
[----:B------:R-:W-:-:S03]  /*3150*/  IADD3 R24, P0, PT, R10, UR4, RZ ;  /* 0x000000040a187c10 */ /* 0x000fc6000ff1e0ff */
[----:B------:R-:W4:Y:S01]  /*3160*/  LD.E R13, desc[UR6][R8.64] ;  /* 0x00000006080d7980 */ /* 0x000f22000c101900 */
[----:B------:R-:W-:Y:S02]  /*3170*/  IADD3.X R25, PT, PT, RZ, R11, RZ, P0, !PT ;  /* 0x0000000bff197210 */ /* 0x000fe400007fe4ff */
[----:B------:R-:W-:-:S03]  /*3180*/  IADD3 R36, P0, PT, R18, UR4, RZ ;  /* 0x0000000412247c10 */ /* 0x000fc6000ff1e0ff */
[----:B------:R-:W5:Y:S01]  /*3190*/  LD.E R17, desc[UR6][R24.64] ;  /* 0x0000000618117980 */ /* 0x000f62000c101900 */
[----:B------:R-:W-:-:S05]  /*31a0*/  IADD3.X R37, PT, PT, RZ, R19, RZ, P0, !PT ;  /* 0x00000013ff257210 */ /* 0x000fca00007fe4ff */
[----:B------:R-:W5:Y:S01]  /*31b0*/  LD.E R16, desc[UR6][R36.64] ;  /* 0x0000000624107980 */ /* 0x000f62000c101900 */
[----:B0-----:R-:W2:Y:S01]  /*31c0*/  MUFU.RCP R3, UR29 ;  /* 0x0000001d00037d08 */ /* 0x001ea20008001000 */
[----:B-1----:R-:W-:Y:S01]  /*31d0*/  MOV R14, UR29 ;  /* 0x0000001d000e7c02 */ /* 0x002fe20008000f00 */
[----:B------:R-:W-:Y:S04]  /*31e0*/  BSSY.RECONVERGENT B3, `(.L_x_66) ;  /* 0x0000013000037945 */ /* 0x000fe80003800200 */
[----:B--2---:R-:W-:-:S04]  /*31f0*/  FFMA R10, R3, -R14, 1 ;  /* 0x3f800000030a7423 */ /* 0x004fc8000000080e */
[----:B------:R-:W-:Y:S01]  /*3200*/  FFMA R10, R3, R10, R3 ;  /* 0x0000000a030a7223 */ /* 0x000fe20000000003 */
[----:B---3--:R-:W-:-:S04]  /*3210*/  FMUL R7, R0, UR12 ;  /* 0x0000000c00077c20 */ /* 0x008fc80008400000 */
[----:B----4-:R-:W-:-:S04]  /*3220*/  FFMA R7, R4, R13, R7 ;  /* 0x0000000d04077223 */ /* 0x010fc80000000007 */
[----:B------:R-:W0:Y:S01]  /*3230*/  FCHK P0, R7, UR29 ;  /* 0x0000001d07007d02 */ /* 0x000e220008000000 */
[----:B------:R-:W-:Y:S01]  /*3240*/  FFMA R3, R10, R7, RZ ;  /* 0x000000070a037223 */ /* 0x000fe200000000ff */
[----:B------:R-:W-:Y:S01]  /*3250*/  FMUL R0, R2, R13 ;  /* 0x0000000d02007220 */ /* 0x000fe20000400000 */
[----:B-----5:R-:W-:Y:S02]  /*3260*/  FMUL R6, R17, UR13 ;  /* 0x0000000d11067c20 */ /* 0x020fe40008400000 */
[----:B------:R-:W-:Y:S02]  /*3270*/  FFMA R11, R3, -UR29, R7 ;  /* 0x8000001d030b7c23 */ /* 0x000fe40008000007 */
[----:B------:R-:W-:Y:S01]  /*3280*/  FFMA R6, R13, R0, R6 ;  /* 0x000000000d067223 */ /* 0x000fe20000000006 */
[----:B------:R-:W-:Y:S01]  /*3290*/  @P2 FFMA R16, -R5, R16, R16 ;  /* 0x0000001005102223 */ /* 0x000fe20000000110 */
[----:B------:R-:W-:Y:S01]  /*32a0*/  FFMA R10, R10, R11, R3 ;  /* 0x0000000b0a0a7223 */ /* 0x000fe20000000003 */
[----:B0-----:R-:W-:Y:S06]  /*32b0*/  @!P0 BRA `(.L_x_67) ;  /* 0x0000000000148947 */ /* 0x001fec0003800000 */
[----:B------:R-:W-:Y:S02]  /*32c0*/  MOV R0, R7 ;  /* 0x0000000700007202 */ /* 0x000fe40000000f00 */
[----:B------:R-:W-:Y:S02]  /*32d0*/  MOV R3, UR29 ;  /* 0x0000001d00037c02 */ /* 0x000fe40008000f00 */
[----:B------:R-:W-:-:S07]  /*32e0*/  MOV R20, 0x3300 ;  /* 0x0000330000147802 */ /* 0x000fce0000000f00 */
[----:B------:R-:W-:Y:S05]  /*32f0*/  CALL.REL.NOINC `($__internal_1_$__cuda_sm3x_div_rn_noftz_f32_slowpath) ;  /* 0x0000000c00f07944 */ /* 0x000fea0003c00000 */
[----:B------:R-:W-:-:S07]  /*3300*/  MOV R10, R0 ;  /* 0x00000000000a7202 */ /* 0x000fce0000000f00 */
.L_x_67:
[----:B------:R-:W-:Y:S05]  /*3310*/  BSYNC.RECONVERGENT B3 ;  /* 0x0000000000037941 */ /* 0x000fea0003800200 */
.L_x_66:
        /* <DEDUP_REMOVED lines=15> */
.L_x_69:
[----:B------:R-:W-:Y:S05]  /*3410*/  BSYNC.RECONVERGENT B3 ;  /* 0x0000000000037941 */ /* 0x000fea0003800200 */
.L_x_68:
        /* <DEDUP_REMOVED lines=9> */
.L_x_71:
[C---:B-1----:R-:W-:Y:S01]  /*34b0*/  FMUL.FTZ R30, R0.reuse, R3 ;  /* 0x00000003001e7220 */ /* 0x042fe20000410000 */
[----:B------:R-:W-:-:S03]  /*34c0*/  FMUL.FTZ R0, R0, 0.5 ;  /* 0x3f00000000007820 */ /* 0x000fc60000410000 */
[----:B------:R-:W-:-:S04]  /*34d0*/  FFMA R3, -R30, R30, R3 ;  /* 0x0000001e1e037223 */ /* 0x000fc80000000103 */
[----:B------:R-:W-:-:S07]  /*34e0*/  FFMA R30, R3, R0, R30 ;  /* 0x00000000031e7223 */ /* 0x000fce000000001e */
.L_x_72:
[----:B------:R-:W-:Y:S05]  /*34f0*/  BSYNC.RECONVERGENT B1 ;  /* 0x0000000000017941 */ /* 0x000fea0003800200 */
.L_x_70:
        /* <DEDUP_REMOVED lines=14> */
.L_x_74:
[----:B------:R-:W-:Y:S05]  /*35e0*/  BSYNC.RECONVERGENT B3 ;  /* 0x0000000000037941 */ /* 0x000fea0003800200 */
.L_x_73:
[----:B------:R-:W-:Y:S01]  /*35f0*/  IADD3 R10, P1, PT, R22, UR4, RZ ;  /* 0x00000004160a7c10 */ /* 0x000fe2000ff3e0ff */
[----:B------:R-:W-:Y:S01]  /*3600*/  FADD R3, R16, -R0 ;  /* 0x8000000010037221 */ /* 0x000fe20000000000 */
[----:B------:R-:W-:Y:S02]  /*3610*/  MOV R14, R36 ;  /* 0x00000024000e7202 */ /* 0x000fe40000000f00 */
[----:B------:R-:W-:Y:S02]  /*3620*/  MOV R15, R37 ;  /* 0x00000025000f7202 */ /* 0x000fe40000000f00 */
[----:B------:R-:W-:Y:S02]  /*3630*/  MOV R20, R24 ;  /* 0x0000001800147202 */ /* 0x000fe40000000f00 */
[----:B------:R-:W-:Y:S01]  /*3640*/  MOV R21, R25 ;  /* 0x0000001900157202 */ /* 0x000fe20000000f00 */
[----:B------:R0:W-:Y:S01]  /*3650*/  ST.E desc[UR6][R14.64], R3 ;  /* 0x000000030e007985 */ /* 0x0001e2000c101906 */
[----:B------:R-:W-:-:S02]  /*3660*/  IADD3 R8, P0, PT, R8, UR4, RZ ;  /* 0x0000000408087c10 */ /* 0x000fc4000ff1e0ff */
[----:B------:R-:W-:Y:S01]  /*3670*/  IADD3.X R11, PT, PT, RZ, R23, RZ, P1, !PT ;  /* 0x00000017ff0b7210 */ /* 0x000fe20000ffe4ff */
[----:B------:R1:W-:Y:S01]  /*3680*/  ST.E desc[UR6][R22.64], R7 ;  /* 0x0000000716007985 */ /* 0x0003e2000c101906 */
[----:B------:R-:W-:-:S03]  /*3690*/  IADD3.X R9, PT, PT, RZ, R9, RZ, P0, !PT ;  /* 0x00000009ff097210 */ /* 0x000fc600007fe4ff */
[----:B------:R2:W-:Y:S04]  /*36a0*/  ST.E desc[UR6][R20.64], R6 ;  /* 0x0000000614007985 */ /* 0x0005e8000c101906 */
[----:B------:R-:W3:Y:S01]  /*36b0*/  LD.E R0, desc[UR6][R10.64] ;  /* 0x000000060a007980 */ /* 0x000ee2000c101900 */
[----:B------:R-:W-:-:S03]  /*36c0*/  IADD3 R16, P1, PT, R24, UR4, RZ ;  /* 0x0000000418107c10 */ /* 0x000fc6000ff3e0ff */
[----:B------:R-:W4:Y:S01]  /*36d0*/  LD.E R27, desc[UR6][R8.64] ;  /* 0x00000006081b7980 */ /* 0x000f22000c101900 */
[----:B------:R-:W-:Y:S02]  /*36e0*/  IADD3 R18, P0, PT, R36, UR4, RZ ;  /* 0x0000000424127c10 */ /* 0x000fe4000ff1e0ff */
[----:B------:R-:W-:Y:S02]  /*36f0*/  IADD3.X R17, PT, PT, RZ, R25, RZ, P1, !PT ;  /* 0x00000019ff117210 */ /* 0x000fe40000ffe4ff */
[----:B------:R-:W-:-:S03]  /*3700*/  IADD3.X R19, PT, PT, RZ, R37, RZ, P0, !PT ;  /* 0x00000025ff137210 */ /* 0x000fc600007fe4ff */
[----:B0-----:R-:W5:Y:S04]  /*3710*/  LD.E R3, desc[UR6][R16.64] ;  /* 0x0000000610037980 */ /* 0x001f68000c101900 */
[----:B------:R-:W5:Y:S01]  /*3720*/  LD.E R14, desc[UR6][R18.64] ;  /* 0x00000006120e7980 */ /* 0x000f62000c101900 */
[----:B------:R-:W2:Y:S01]  /*3730*/  MUFU.RCP R13, UR29 ;  /* 0x0000001d000d7d08 */ /* 0x000ea20008001000 */
[----:B-1----:R-:W-:Y:S01]  /*3740*/  MOV R22, UR29 ;  /* 0x0000001d00167c02 */ /* 0x002fe20008000f00 */
[----:B------:R-:W-:Y:S04]  /*3750*/  BSSY.RECONVERGENT B3, `(.L_x_75) ;  /* 0x0000013000037945 */ /* 0x000fe80003800200 */
[----:B--2---:R-:W-:Y:S01]  /*3760*/  FFMA R6, R13, -R22, 1 ;  /* 0x3f8000000d067423 */ /* 0x004fe20000000816 */
[----:B---3--:R-:W-:-:S03]  /*3770*/  FMUL R7, R0, UR12 ;  /* 0x0000000c00077c20 */ /* 0x008fc60008400000 */
[----:B------:R-:W-:Y:S01]  /*3780*/  FFMA R0, R13, R6, R13 ;  /* 0x000000060d007223 */ /* 0x000fe2000000000d */
[-C--:B----4-:R-:W-:Y:S01]  /*3790*/  FFMA R7, R4, R27.reuse, R7 ;  /* 0x0000001b04077223 */ /* 0x090fe20000000007 */
[----:B------:R-:W-:-:S03]  /*37a0*/  FMUL R15, R2, R27 ;  /* 0x0000001b020f7220 */ /* 0x000fc60000400000 */
[----:B------:R-:W0:Y:S01]  /*37b0*/  FCHK P0, R7, UR29 ;  /* 0x0000001d07007d02 */ /* 0x000e220008000000 */
[----:B------:R-:W-:Y:S01]  /*37c0*/  FFMA R13, R0, R7, RZ ;  /* 0x00000007000d7223 */ /* 0x000fe200000000ff */
[----:B-----5:R-:W-:-:S03]  /*37d0*/  FMUL R6, R3, UR13 ;  /* 0x0000000d03067c20 */ /* 0x020fc60008400000 */
[----:B------:R-:W-:Y:S01]  /*37e0*/  FFMA R20, R13, -UR29, R7 ;  /* 0x8000001d0d147c23 */ /* 0x000fe20008000007 */
[----:B------:R-:W-:-:S03]  /*37f0*/  FFMA R6, R27, R15, R6 ;  /* 0x0000000f1b067223 */ /* 0x000fc60000000006 */
[----:B------:R-:W-:Y:S01]  /*3800*/  FFMA R13, R0, R20, R13 ;  /* 0x00000014000d7223 */ /* 0x000fe2000000000d */
[----:B------:R-:W-:Y:S01]  /*3810*/  @P2 FFMA R14, -R5, R14, R14 ;  /* 0x0000000e050e2223 */ /* 0x000fe2000000010e */
[----:B0-----:R-:W-:Y:S06]  /*3820*/  @!P0 BRA `(.L_x_76) ;  /* 0x0000000000148947 */ /* 0x001fec0003800000 */
[----:B------:R-:W-:Y:S02]  /*3830*/  MOV R0, R7 ;  /* 0x0000000700007202 */ /* 0x000fe40000000f00 */
[----:B------:R-:W-:Y:S02]  /*3840*/  MOV R3, UR29 ;  /* 0x0000001d00037c02 */ /* 0x000fe40008000f00 */
[----:B------:R-:W-:-:S07]  /*3850*/  MOV R20, 0x3870 ;  /* 0x0000387000147802 */ /* 0x000fce0000000f00 */
[----:B------:R-:W-:Y:S05]  /*3860*/  CALL.REL.NOINC `($__internal_1_$__cuda_sm3x_div_rn_noftz_f32_slowpath) ;  /* 0x0000000800947944 */ /* 0x000fea0003c00000 */
[----:B------:R-:W-:-:S07]  /*3870*/  MOV R13, R0 ;  /* 0x00000000000d7202 */ /* 0x000fce0000000f00 */
.L_x_76:
[----:B------:R-:W-:Y:S05]  /*3880*/  BSYNC.RECONVERGENT B3 ;  /* 0x0000000000037941 */ /* 0x000fea0003800200 */
.L_x_75:
        /* <DEDUP_REMOVED lines=15> */
.L_x_78:
[----:B------:R-:W-:Y:S05]  /*3980*/  BSYNC.RECONVERGENT B3 ;  /* 0x0000000000037941 */ /* 0x000fea0003800200 */
.L_x_77:
        /* <DEDUP_REMOVED lines=9> */
.L_x_80:
[C---:B-1----:R-:W-:Y:S01]  /*3a20*/  FMUL.FTZ R30, R0.reuse, R3 ;  /* 0x00000003001e7220 */ /* 0x042fe20000410000 */
[----:B------:R-:W-:-:S03]  /*3a30*/  FMUL.FTZ R0, R0, 0.5 ;  /* 0x3f00000000007820 */ /* 0x000fc60000410000 */
[----:B------:R-:W-:-:S04]  /*3a40*/  FFMA R3, -R30, R30, R3 ;  /* 0x0000001e1e037223 */ /* 0x000fc80000000103 */
[----:B------:R-:W-:-:S07]  /*3a50*/  FFMA R30, R3, R0, R30 ;  /* 0x00000000031e7223 */ /* 0x000fce000000001e */
.L_x_81:
[----:B------:R-:W-:Y:S05]  /*3a60*/  BSYNC.RECONVERGENT B1 ;  /* 0x0000000000017941 */ /* 0x000fea0003800200 */
.L_x_79:
        /* <DEDUP_REMOVED lines=14> */
.L_x_83:
[----:B------:R-:W-:Y:S05]  /*3b50*/  BSYNC.RECONVERGENT B3 ;  /* 0x0000000000037941 */ /* 0x000fea0003800200 */
.L_x_82:
[----:B------:R-:W-:Y:S01]  /*3b60*/  FADD R3, R14, -R0 ;  /* 0x800000000e037221 */ /* 0x000fe20000000000 */
[----:B------:R-:W-:Y:S02]  /*3b70*/  MOV R22, R10 ;  /* 0x0000000a00167202 */ /* 0x000fe40000000f00 */
[-C--:B------:R-:W-:Y:S02]  /*3b80*/  MOV R23, R11.reuse ;  /* 0x0000000b00177202 */ /* 0x080fe40000000f00 */
[----:B------:R-:W-:Y:S01]  /*3b90*/  IADD3 R14, P1, PT, R10, UR4, RZ ;  /* 0x000000040a0e7c10 */ /* 0x000fe2000ff3e0ff */
[----:B------:R-:W-:Y:S01]  /*3ba0*/  ST.E desc[UR6][R18.64], R3 ;  /* 0x0000000312007985 */ /* 0x000fe2000c101906 */
[----:B------:R-:W-:Y:S02]  /*3bb0*/  IADD3 R20, P0, PT, R8, UR4, RZ ;  /* 0x0000000408147c10 */ /* 0x000fe4000ff1e0ff */
[----:B------:R-:W-:Y:S01]  /*3bc0*/  IADD3.X R15, PT, PT, RZ, R11, RZ, P1, !PT ;  /* 0x0000000bff0f7210 */ /* 0x000fe20000ffe4ff */
[----:B------:R0:W-:Y:S01]  /*3bd0*/  ST.E desc[UR6][R22.64], R7 ;  /* 0x0000000716007985 */ /* 0x0001e2000c101906 */
[----:B------:R-:W-:-:S02]  /*3be0*/  IADD3.X R21, PT, PT, RZ, R9, RZ, P0, !PT ;  /* 0x00000009ff157210 */ /* 0x000fc400007fe4ff */
[----:B0-----:R-:W-:Y:S02]  /*3bf0*/  MOV R22, R16 ;  /* 0x0000001000167202 */ /* 0x001fe40000000f00 */
[----:B------:R-:W-:-:S05]  /*3c00*/  MOV R23, R17 ;  /* 0x0000001100177202 */ /* 0x000fca0000000f00 */
[----:B------:R0:W-:Y:S04]  /*3c10*/  ST.E desc[UR6][R22.64], R6 ;  /* 0x0000000616007985 */ /* 0x0001e8000c101906 */
[----:B------:R-:W2:Y:S01]  /*3c20*/  LD.E R0, desc[UR6][R14.64] ;  /* 0x000000060e007980 */ /* 0x000ea2000c101900 */
[----:B------:R-:W-:-:S03]  /*3c30*/  IADD3 R10, P1, PT, R16, UR4, RZ ;  /* 0x00000004100a7c10 */ /* 0x000fc6000ff3e0ff */
[----:B------:R-:W3:Y:S01]  /*3c40*/  LD.E R21, desc[UR6][R20.64] ;  /* 0x0000000614157980 */ /* 0x000ee2000c101900 */
[----:B------:R-:W-:Y:S02]  /*3c50*/  IADD3 R16, P0, PT, R18, UR4, RZ ;  /* 0x0000000412107c10 */ /* 0x000fe4000ff1e0ff */
[----:B------:R-:W-:Y:S02]  /*3c60*/  IADD3.X R11, PT, PT, RZ, R17, RZ, P1, !PT ;  /* 0x00000011ff0b7210 */ /* 0x000fe40000ffe4ff */
[----:B------:R-:W-:-:S03]  /*3c70*/  IADD3.X R17, PT, PT, RZ, R19, RZ, P0, !PT ;  /* 0x00000013ff117210 */ /* 0x000fc600007fe4ff */
[----:B------:R-:W4:Y:S04]  /*3c80*/  LD.E R3, desc[UR6][R10.64] ;  /* 0x000000060a037980 */ /* 0x000f28000c101900 */
[----:B------:R-:W5:Y:S01]  /*3c90*/  LD.E R8, desc[UR6][R16.64] ;  /* 0x0000000610087980 */ /* 0x000f62000c101900 */
[----:B------:R-:W0:Y:S01]  /*3ca0*/  MUFU.RCP R9, UR29 ;  /* 0x0000001d00097d08 */ /* 0x000e220008001000 */
[----:B------:R-:W-:Y:S01]  /*3cb0*/  MOV R18, UR29 ;  /* 0x0000001d00127c02 */ /* 0x000fe20008000f00 */
[----:B------:R-:W-:Y:S04]  /*3cc0*/  BSSY.RECONVERGENT B3, `(.L_x_84) ;  /* 0x0000013000037945 */ /* 0x000fe80003800200 */
        /* <DEDUP_REMOVED lines=9> */
[----:B------:R-:W-:-:S03]  /*3d60*/  FFMA R6, R21, R13, R6 ;  /* 0x0000000d15067223 */ /* 0x000fc60000000006 */
[----:B------:R-:W-:Y:S01]  /*3d70*/  FFMA R9, R0, R18, R9 ;  /* 0x0000001200097223 */ /* 0x000fe20000000009 */
[----:B-----5:R-:W-:Y:S01]  /*3d80*/  @P2 FFMA R8, -R5, R8, R8 ;  /* 0x0000000805082223 */ /* 0x020fe20000000108 */
[----:B0-----:R-:W-:Y:S06]  /*3d90*/  @!P0 BRA `(.L_x_85) ;  /* 0x0000000000148947 */ /* 0x001fec0003800000 */
[----:B------:R-:W-:Y:S02]  /*3da0*/  MOV R0, R7 ;  /* 0x0000000700007202 */ /* 0x000fe40000000f00 */
[----:B------:R-:W-:Y:S02]  /*3db0*/  MOV R3, UR29 ;  /* 0x0000001d00037c02 */ /* 0x000fe40008000f00 */
[----:B------:R-:W-:-:S07]  /*3dc0*/  MOV R20, 0x3de0 ;  /* 0x00003de000147802 */ /* 0x000fce0000000f00 */
[----:B------:R-:W-:Y:S05]  /*3dd0*/  CALL.REL.NOINC `($__internal_1_$__cuda_sm3x_div_rn_noftz_f32_slowpath) ;  /* 0x0000000400387944 */ /* 0x000fea0003c00000 */
[----:B------:R-:W-:-:S07]  /*3de0*/  MOV R9, R0 ;  /* 0x0000000000097202 */ /* 0x000fce0000000f00 */
.L_x_85:
[----:B------:R-:W-:Y:S05]  /*3df0*/  BSYNC.RECONVERGENT B3 ;  /* 0x0000000000037941 */ /* 0x000fea0003800200 */
.L_x_84:
        /* <DEDUP_REMOVED lines=15> */
.L_x_87:
[----:B------:R-:W-:Y:S05]  /*3ef0*/  BSYNC.RECONVERGENT B3 ;  /* 0x0000000000037941 */ /* 0x000fea0003800200 */
.L_x_86:
        /* <DEDUP_REMOVED lines=9> */
.L_x_89:
[C---:B-1----:R-:W-:Y:S01]  /*3f90*/  FMUL.FTZ R30, R0.reuse, R3 ;  /* 0x00000003001e7220 */ /* 0x042fe20000410000 */
[----:B------:R-:W-:-:S03]  /*3fa0*/  FMUL.FTZ R0, R0, 0.5 ;  /* 0x3f00000000007820 */ /* 0x000fc60000410000 */
[----:B------:R-:W-:-:S04]  /*3fb0*/  FFMA R3, -R30, R30, R3 ;  /* 0x0000001e1e037223 */ /* 0x000fc80000000103 */
[----:B------:R-:W-:-:S07]  /*3fc0*/  FFMA R30, R3, R0, R30 ;  /* 0x00000000031e7223 */ /* 0x000fce000000001e */
.L_x_90:
[----:B------:R-:W-:Y:S05]  /*3fd0*/  BSYNC.RECONVERGENT B1 ;  /* 0x0000000000017941 */ /* 0x000fea0003800200 */
.L_x_88:
        /* <DEDUP_REMOVED lines=14> */
.L_x_92:
[----:B------:R-:W-:Y:S05]  /*40c0*/  BSYNC.RECONVERGENT B3 ;  /* 0x0000000000037941 */ /* 0x000fea0003800200 */
.L_x_91:
[----:B------:R-:W-:Y:S01]  /*40d0*/  FADD R3, R8, -R0 ;  /* 0x8000000008037221 */ /* 0x000fe20000000000 */
[----:B------:R-:W-:-:S04]  /*40e0*/  IADD3 R12, PT, PT, R12, UR4, RZ ;  /* 0x000000040c0c7c10 */ /* 0x000fc8000fffe0ff */
[----:B------:R0:W-:Y:S01]  /*40f0*/  ST.E desc[UR6][R16.64], R3 ;  /* 0x0000000310007985 */ /* 0x0001e2000c101906 */
[----:B------:R-:W-:-:S03]  /*4100*/  ISETP.GE.AND P0, PT, R12, UR8, PT ;  /* 0x000000080c007c0c */ /* 0x000fc6000bf06270 */
[----:B------:R0:W-:Y:S04]  /*4110*/  ST.E desc[UR6][R14.64], R7 ;  /* 0x000000070e007985 */ /* 0x0001e8000c101906 */
[----:B------:R0:W-:Y:S06]  /*4120*/  ST.E desc[UR6][R10.64], R6 ;  /* 0x000000060a007985 */ /* 0x0001ec000c101906 */
[----:B------:R-:W-:Y:S05]  /*4130*/  @!P0 BRA `(.L_x_93) ;  /* 0xffffffe800908947 */ /* 0x000fea000383ffff */
[----:B------:R-:W-:Y:S05]  /*4140*/  BSYNC.RECONVERGENT B0 ;  /* 0x0000000000007941 */ /* 0x000fea0003800200 */
.L_x_56:
[----:B------:R-:W-:Y:S05]  /*4150*/  EXIT ;  /* 0x000000000000794d */ /* 0x000fea0003800000 */
        .weak           $__internal_0_$__cuda_sm20_sqrt_rn_f32_slowpath
        .type           $__internal_0_$__cuda_sm20_sqrt_rn_f32_slowpath,@function
        .size           $__internal_0_$__cuda_sm20_sqrt_rn_f32_slowpath,($__internal_1_$__cuda_sm3x_div_rn_noftz_f32_slowpath - $__internal_0_$__cuda_sm20_sqrt_rn_f32_slowpath)
$__internal_0_$__cuda_sm20_sqrt_rn_f32_slowpath:
[----:B------:R-:W-:-:S13]  /*4160*/  LOP3.LUT P0, RZ, R3, 0x7fffffff, RZ, 0xc0, !PT ;  /* 0x7fffffff03ff7812 */ /* 0x000fda000780c0ff */
[----:B------:R-:W-:Y:S01]  /*4170*/  @!P0 MOV R30, R3 ;  /* 0x00000003001e8202 */ /* 0x000fe20000000f00 */
[----:B------:R-:W-:Y:S06]  /*4180*/  @!P0 BRA `(.L_x_94) ;  /* 0x0000000000408947 */ /* 0x000fec0003800000 */
[----:B------:R-:W-:-:S13]  /*4190*/  FSETP.GEU.FTZ.AND P0, PT, R3, RZ, PT ;  /* 0x000000ff0300720b */ /* 0x000fda0003f1e000 */
[----:B------:R-:W-:Y:S01]  /*41a0*/  @!P0 MOV R30, 0x7fffffff ;  /* 0x7fffffff001e8802 */ /* 0x000fe20000000f00 */
[----:B------:R-:W-:Y:S06]  /*41b0*/  @!P0 BRA `(.L_x_94) ;  /* 0x0000000000348947 */ /* 0x000fec0003800000 */
[----:B------:R-:W-:-:S13]  /*41c0*/  FSETP.GTU.FTZ.AND P0, PT, |R3|, +INF , PT ;  /* 0x7f8000000300780b */ /* 0x000fda0003f1c200 */
[----:B------:R-:W-:Y:S01]  /*41d0*/  @P0 FADD.FTZ R30, R3, 1 ;  /* 0x3f800000031e0421 */ /* 0x000fe20000010000 */
[----:B------:R-:W-:Y:S06]  /*41e0*/  @P0 BRA `(.L_x_94) ;  /* 0x0000000000280947 */ /* 0x000fec0003800000 */
[----:B------:R-:W-:-:S13]  /*41f0*/  FSETP.NEU.FTZ.AND P0, PT, |R3|, +INF , PT ;  /* 0x7f8000000300780b */ /* 0x000fda0003f1d200 */
[----:B------:R-:W-:Y:S01]  /*4200*/  @P0 FFMA R31, R3, 1.84467440737095516160e+19, RZ ;  /* 0x5f800000031f0823 */ /* 0x000fe200000000ff */
[----:B------:R-:W-:-:S03]  /*4210*/  @!P0 MOV R30, R3 ;  /* 0x00000003001e8202 */ /* 0x000fc60000000f00 */
[----:B------:R-:W0:Y:S02]  /*4220*/  @P0 MUFU.RSQ R20, R31 ;  /* 0x0000001f00140308 */ /* 0x000e240000001400 */
[----:B0-----:R-:W-:Y:S01]  /*4230*/  @P0 FMUL.FTZ R28, R31, R20 ;  /* 0x000000141f1c0220 */ /* 0x001fe20000410000 */
[----:B------:R-:W-:-:S03]  /*4240*/  @P0 FMUL.FTZ R20, R20, 0.5 ;  /* 0x3f00000014140820 */ /* 0x000fc60000410000 */
[----:B------:R-:W-:-:S04]  /*4250*/  @P0 FADD.FTZ R27, -R28, -RZ ;  /* 0x800000ff1c1b0221 */ /* 0x000fc80000010100 */
[----:B------:R-:W-:-:S04]  /*4260*/  @P0 FFMA R27, R28, R27, R31 ;  /* 0x0000001b1c1b0223 */ /* 0x000fc8000000001f */
[----:B------:R-:W-:-:S04]  /*4270*/  @P0 FFMA R20, R27, R20, R28 ;  /* 0x000000141b140223 */ /* 0x000fc8000000001c */
[----:B------:R-:W-:-:S07]  /*4280*/  @P0 FMUL.FTZ R30, R20, 2.3283064365386962891e-10 ;  /* 0x2f800000141e0820 */ /* 0x000fce0000410000 */
.L_x_94:
[----:B------:R-:W-:Y:S01]  /*4290*/  HFMA2 R33, -RZ, RZ, 0, 0 ;  /* 0x00000000ff217431 */ /* 0x000fe200000001ff */
[----:B------:R-:W-:-:S04]  /*42a0*/  MOV R32, R0 ;  /* 0x0000000000207202 */ /* 0x000fc80000000f00 */
[----:B------:R-:W-:Y:S05]  /*42b0*/  RET.REL.NODEC R32 `(_Z25adamw_multi_tensor_kerneliPPfPPKfS0_S0_PiS4_S4_fffffi) ;  /* 0xffffffbc20507950 */ /* 0x000fea0003c3ffff */
        .weak           $__internal_1_$__cuda_sm3x_div_rn_noftz_f32_slowpath
        .type           $__internal_1_$__cuda_sm3x_div_rn_noftz_f32_slowpath,@function
        .size           $__internal_1_$__cuda_sm3x_div_rn_noftz_f32_slowpath,(.L_x_108 - $__internal_1_$__cuda_sm3x_div_rn_noftz_f32_slowpath)
$__internal_1_$__cuda_sm3x_div_rn_noftz_f32_slowpath:
[----:B------:R-:W-:Y:S01]  /*42c0*/  SHF.R.U32.HI R27, RZ, 0x17, R3 ;  /* 0x00000017ff1b7819 */ /* 0x000fe20000011603 */
[----:B------:R-:W-:Y:S01]  /*42d0*/  BSSY.RECONVERGENT B1, `(.L_x_95) ;  /* 0x0000062000017945 */ /* 0x000fe20003800200 */
[----:B------:R-:W-:Y:S02]  /*42e0*/  SHF.R.U32.HI R30, RZ, 0x17, R0 ;  /* 0x00000017ff1e7819 */ /* 0x000fe40000011600 */
[----:B------:R-:W-:Y:S02]  /*42f0*/  LOP3.LUT R27, R27, 0xff, RZ, 0xc0, !PT ;  /* 0x000000ff1b1b7812 */ /* 0x000fe400078ec0ff */
[----:B------:R-:W-:Y:S02]  /*4300*/  LOP3.LUT R30, R30, 0xff, RZ, 0xc0, !PT ;  /* 0x000000ff1e1e7812 */ /* 0x000fe400078ec0ff */
[----:B------:R-:W-:Y:S02]  /*4310*/  IADD3 R31, PT, PT, R27, -0x1, RZ ;  /* 0xffffffff1b1f7810 */ /* 0x000fe40007ffe0ff */
[----:B------:R-:W-:-:S02]  /*4320*/  IADD3 R32, PT, PT, R30, -0x1, RZ ;  /* 0xffffffff1e207810 */ /* 0x000fc40007ffe0ff */
[----:B------:R-:W-:-:S04]  /*4330*/  ISETP.GT.U32.AND P0, PT, R31, 0xfd, PT ;  /* 0x000000fd1f00780c */ /* 0x000fc80003f04070 */
[----:B------:R-:W-:-:S13]  /*4340*/  ISETP.GT.U32.OR P0, PT, R32, 0xfd, P0 ;  /* 0x000000fd2000780c */ /* 0x000fda0000704470 */
[----:B------:R-:W-:Y:S01]  /*4350*/  @!P0 MOV R28, RZ ;  /* 0x000000ff001c8202 */ /* 0x000fe20000000f00 */
[----:B------:R-:W-:Y:S06]  /*4360*/  @!P0 BRA `(.L_x_96) ;  /* 0x00000000005c8947 */ /* 0x000fec0003800000 */
[----:B------:R-:W-:Y:S02]  /*4370*/  FSETP.GTU.FTZ.AND P0, PT, |R0|, +INF , PT ;  /* 0x7f8000000000780b */ /* 0x000fe40003f1c200 */
[----:B------:R-:W-:-:S04]  /*4380*/  FSETP.GTU.FTZ.AND P1, PT, |R3|, +INF , PT ;  /* 0x7f8000000300780b */ /* 0x000fc80003f3c200 */
[----:B------:R-:W-:-:S13]  /*4390*/  PLOP3.LUT P0, PT, P0, P1, PT, 0xf8, 0x8f ;  /* 0x00000000008f781c */ /* 0x000fda0000703f70 */
[----:B------:R-:W-:Y:S05]  /*43a0*/  @P0 BRA `(.L_x_97) ;  /* 0x00000004004c0947 */ /* 0x000fea0003800000 */
[----:B------:R-:W-:-:S13]  /*43b0*/  LOP3.LUT P0, RZ, R3, 0x7fffffff, R0, 0xc8, !PT ;  /* 0x7fffffff03ff7812 */ /* 0x000fda000780c800 */
[----:B------:R-:W-:Y:S05]  /*43c0*/  @!P0 BRA `(.L_x_98) ;  /* 0x00000004003c8947 */ /* 0x000fea0003800000 */
[C---:B------:R-:W-:Y:S02]  /*43d0*/  FSETP.NEU.FTZ.AND P3, PT, |R0|.reuse, +INF , PT ;  /* 0x7f8000000000780b */ /* 0x040fe40003f7d200 */
[----:B------:R-:W-:Y:S02]  /*43e0*/  FSETP.NEU.FTZ.AND P1, PT, |R3|, +INF , PT ;  /* 0x7f8000000300780b */ /* 0x000fe40003f3d200 */
[----:B------:R-:W-:-:S11]  /*43f0*/  FSETP.NEU.FTZ.AND P0, PT, |R0|, +INF , PT ;  /* 0x7f8000000000780b */ /* 0x000fd60003f1d200 */
[----:B------:R-:W-:Y:S05]  /*4400*/  @!P1 BRA !P3, `(.L_x_98) ;  /* 0x00000004002c9947 */ /* 0x000fea0005800000 */
[----:B------:R-:W-:-:S04]  /*4410*/  LOP3.LUT P3, RZ, R0, 0x7fffffff, RZ, 0xc0, !PT ;  /* 0x7fffffff00ff7812 */ /* 0x000fc8000786c0ff */
[----:B------:R-:W-:-:S13]  /*4420*/  PLOP3.LUT P1, PT, P1, P3, PT, 0x2f, 0xf2 ;  /* 0x0000000000f2781c */ /* 0x000fda0000f26577 */
[----:B------:R-:W-:Y:S05]  /*4430*/  @P1 BRA `(.L_x_99) ;  /* 0x0000000400181947 */ /* 0x000fea0003800000 */
[----:B------:R-:W-:-:S04]  /*4440*/  LOP3.LUT P1, RZ, R3, 0x7fffffff, RZ, 0xc0, !PT ;  /* 0x7fffffff03ff7812 */ /* 0x000fc8000782c0ff */
[----:B------:R-:W-:-:S13]  /*4450*/  PLOP3.LUT P0, PT, P0, P1, PT, 0x2f, 0xf2 ;  /* 0x0000000000f2781c */ /* 0x000fda0000702577 */
[----:B------:R-:W-:Y:S05]  /*4460*/  @P0 BRA `(.L_x_100) ;  /* 0x0000000400000947 */ /* 0x000fea0003800000 */
[----:B------:R-:W-:Y:S02]  /*4470*/  ISETP.GE.AND P0, PT, R32, RZ, PT ;  /* 0x000000ff2000720c */ /* 0x000fe40003f06270 */
[----:B------:R-:W-:-:S11]  /*4480*/  ISETP.GE.AND P1, PT, R31, RZ, PT ;  /* 0x000000ff1f00720c */ /* 0x000fd60003f26270 */
[----:B------:R-:W-:Y:S01]  /*4490*/  @P0 MOV R28, RZ ;  /* 0x000000ff001c0202 */ /* 0x000fe20000000f00 */
[----:B------:R-:W-:Y:S01]  /*44a0*/  @!P0 FFMA R0, R0, 1.84467440737095516160e+19, RZ ;  /* 0x5f80000000008823 */ /* 0x000fe200000000ff */
[----:B------:R-:W-:Y:S01]  /*44b0*/  @!P0 MOV R28, 0xffffffc0 ;  /* 0xffffffc0001c8802 */ /* 0x000fe20000000f00 */
[----:B------:R-:W-:-:S03]  /*44c0*/  @!P1 FFMA R3, R3, 1.84467440737095516160e+19, RZ ;  /* 0x5f80000003039823 */ /* 0x000fc600000000ff */
[----:B------:R-:W-:-:S07]  /*44d0*/  @!P1 IADD3 R28, PT, PT, R28, 0x40, RZ ;  /* 0x000000401c1c9810 */ /* 0x000fce0007ffe0ff */
.L_x_96:
[----:B------:R-:W-:Y:S01]  /*44e0*/  LEA R32, R27, 0xc0800000, 0x17 ;  /* 0xc08000001b207811 */ /* 0x000fe200078eb8ff */
[----:B------:R-:W-:Y:S01]  /*44f0*/  BSSY.RECONVERGENT B2, `(.L_x_101) ;  /* 0x0000036000027945 */ /* 0x000fe20003800200 */
[----:B------:R-:W-:Y:S02]  /*4500*/  IADD3 R30, PT, PT, R30, -0x7f, RZ ;  /* 0xffffff811e1e7810 */ /* 0x000fe40007ffe0ff */
[----:B------:R-:W-:-:S03]  /*4510*/  IADD3 R35, PT, PT, -R32, R3, RZ ;  /* 0x0000000320237210 */ /* 0x000fc60007ffe1ff */
[C---:B------:R-:W-:Y:S01]  /*4520*/  IMAD R0, R30.reuse, -0x800000, R0 ;  /* 0xff8000001e007824 */ /* 0x040fe200078e0200 */
[----:B------:R0:W1:Y:S01]  /*4530*/  MUFU.RCP R32, R35 ;  /* 0x0000002300207308 */ /* 0x0000620000001000 */
[----:B------:R-:W-:Y:S01]  /*4540*/  FADD.FTZ R3, -R35, -RZ ;  /* 0x800000ff23037221 */ /* 0x000fe20000010100 */
[----:B0-----:R-:W-:-:S04]  /*4550*/  IADD3 R35, PT, PT, R30, 0x7f, -R27 ;  /* 0x0000007f1e237810 */ /* 0x001fc80007ffe81b */
[----:B------:R-:W-:Y:S01]  /*4560*/  IADD3 R35, PT, PT, R35, R28, RZ ;  /* 0x0000001c23237210 */ /* 0x000fe20007ffe0ff */
[----:B-1----:R-:W-:-:S04]  /*4570*/  FFMA R31, R32, R3, 1 ;  /* 0x3f800000201f7423 */ /* 0x002fc80000000003 */
[----:B------:R-:W-:-:S04]  /*4580*/  FFMA R31, R32, R31, R32 ;  /* 0x0000001f201f7223 */ /* 0x000fc80000000020 */
[----:B------:R-:W-:-:S04]  /*4590*/  FFMA R32, R0, R31, RZ ;  /* 0x0000001f00207223 */ /* 0x000fc800000000ff */
[----:B------:R-:W-:-:S04]  /*45a0*/  FFMA R34, R3, R32, R0 ;  /* 0x0000002003227223 */ /* 0x000fc80000000000 */
[----:B------:R-:W-:-:S04]  /*45b0*/  FFMA R34, R31, R34, R32 ;  /* 0x000000221f227223 */ /* 0x000fc80000000020 */
[----:B------:R-:W-:-:S04]  /*45c0*/  FFMA R3, R3, R34, R0 ;  /* 0x0000002203037223 */ /* 0x000fc80000000000 */
[----:B------:R-:W-:-:S05]  /*45d0*/  FFMA R0, R31, R3, R34 ;  /* 0x000000031f007223 */ /* 0x000fca0000000022 */
[----:B------:R-:W-:-:S04]  /*45e0*/  SHF.R.U32.HI R27, RZ, 0x17, R0 ;  /* 0x00000017ff1b7819 */ /* 0x000fc80000011600 */
[----:B------:R-:W-:-:S04]  /*45f0*/  LOP3.LUT R28, R27, 0xff, RZ, 0xc0, !PT ;  /* 0x000000ff1b1c7812 */ /* 0x000fc800078ec0ff */
[----:B------:R-:W-:-:S04]  /*4600*/  IADD3 R27, PT, PT, R28, R35, RZ ;  /* 0x000000231c1b7210 */ /* 0x000fc80007ffe0ff */
[----:B------:R-:W-:-:S04]  /*4610*/  IADD3 R28, PT, PT, R27, -0x1, RZ ;  /* 0xffffffff1b1c7810 */ /* 0x000fc80007ffe0ff */
[----:B------:R-:W-:-:S13]  /*4620*/  ISETP.GE.U32.AND P0, PT, R28, 0xfe, PT ;  /* 0x000000fe1c00780c */ /* 0x000fda0003f06070 */
[----:B------:R-:W-:Y:S05]  /*4630*/  @!P0 BRA `(.L_x_102) ;  /* 0x0000000000808947 */ /* 0x000fea0003800000 */
[----:B------:R-:W-:-:S13]  /*4640*/  ISETP.GT.AND P0, PT, R27, 0xfe, PT ;  /* 0x000000fe1b00780c */ /* 0x000fda0003f04270 */
[----:B------:R-:W-:Y:S05]  /*4650*/  @P0 BRA `(.L_x_103) ;  /* 0x00000000006c0947 */ /* 0x000fea0003800000 */
[----:B------:R-:W-:-:S13]  /*4660*/  ISETP.GE.AND P0, PT, R27, 0x1, PT ;  /* 0x000000011b00780c */ /* 0x000fda0003f06270 */
[----:B------:R-:W-:Y:S05]  /*4670*/  @P0 BRA `(.L_x_104) ;  /* 0x0000000000740947 */ /* 0x000fea0003800000 */
[----:B------:R-:W-:Y:S02]  /*4680*/  ISETP.GE.AND P0, PT, R27, -0x18, PT ;  /* 0xffffffe81b00780c */ /* 0x000fe40003f06270 */
[----:B------:R-:W-:-:S11]  /*4690*/  LOP3.LUT R0, R0, 0x80000000, RZ, 0xc0, !PT ;  /* 0x8000000000007812 */ /* 0x000fd600078ec0ff */
[----:B------:R-:W-:Y:S05]  /*46a0*/  @!P0 BRA `(.L_x_104) ;  /* 0x0000000000688947 */ /* 0x000fea0003800000 */
[CCC-:B------:R-:W-:Y:S01]  /*46b0*/  FFMA.RZ R28, R31.reuse, R3.reuse, R34.reuse ;  /* 0x000000031f1c7223 */ /* 0x1c0fe2000000c022 */
[CCC-:B------:R-:W-:Y:S01]  /*46c0*/  FFMA.RP R30, R31.reuse, R3.reuse, R34.reuse ;  /* 0x000000031f1e7223 */ /* 0x1c0fe20000008022 */
[----:B------:R-:W-:Y:S01]  /*46d0*/  FFMA.RM R31, R31, R3, R34 ;  /* 0x000000031f1f7223 */ /* 0x000fe20000004022 */
[C---:B------:R-:W-:Y:S02]  /*46e0*/  IADD3 R3, PT, PT, R27.reuse, 0x20, RZ ;  /* 0x000000201b037810 */ /* 0x040fe40007ffe0ff */
[----:B------:R-:W-:Y:S02]  /*46f0*/  LOP3.LUT R28, R28, 0x7fffff, RZ, 0xc0, !PT ;  /* 0x007fffff1c1c7812 */ /* 0x000fe400078ec0ff */
[C---:B------:R-:W-:Y:S02]  /*4700*/  ISETP.NE.AND P3, PT, R27.reuse, RZ, PT ;  /* 0x000000ff1b00720c */ /* 0x040fe40003f65270 */
[----:B------:R-:W-:Y:S02]  /*4710*/  LOP3.LUT R28, R28, 0x800000, RZ, 0xfc, !PT ;  /* 0x008000001c1c7812 */ /* 0x000fe400078efcff */
[----:B------:R-:W-:-:S02]  /*4720*/  ISETP.NE.AND P1, PT, R27, RZ, PT ;  /* 0x000000ff1b00720c */ /* 0x000fc40003f25270 */
[----:B------:R-:W-:Y:S02]  /*4730*/  IADD3 R27, PT, PT, -R27, RZ, RZ ;  /* 0x000000ff1b1b7210 */ /* 0x000fe40007ffe1ff */
[----:B------:R-:W-:Y:S02]  /*4740*/  SHF.L.U32 R3, R28, R3, RZ ;  /* 0x000000031c037219 */ /* 0x000fe400000006ff */
[----:B------:R-:W-:Y:S02]  /*4750*/  FSETP.NEU.FTZ.AND P0, PT, R30, R31, PT ;  /* 0x0000001f1e00720b */ /* 0x000fe40003f1d000 */
[----:B------:R-:W-:Y:S02]  /*4760*/  SEL R27, R27, RZ, P3 ;  /* 0x000000ff1b1b7207 */ /* 0x000fe40001800000 */
[----:B------:R-:W-:Y:S02]  /*4770*/  ISETP.NE.AND P1, PT, R3, RZ, P1 ;  /* 0x000000ff0300720c */ /* 0x000fe40000f25270 */
[----:B------:R-:W-:-:S02]  /*4780*/  SHF.R.U32.HI R28, RZ, R27, R28 ;  /* 0x0000001bff1c7219 */ /* 0x000fc4000001161c */
[----:B------:R-:W-:Y:S02]  /*4790*/  PLOP3.LUT P0, PT, P0, P1, PT, 0xf8, 0x8f ;  /* 0x00000000008f781c */ /* 0x000fe40000703f70 */
[----:B------:R-:W-:Y:S02]  /*47a0*/  SHF.R.U32.HI R3, RZ, 0x1, R28 ;  /* 0x00000001ff037819 */ /* 0x000fe4000001161c */
[----:B------:R-:W-:-:S04]  /*47b0*/  SEL R30, RZ, 0x1, !P0 ;  /* 0x00000001ff1e7807 */ /* 0x000fc80004000000 */
[----:B------:R-:W-:-:S04]  /*47c0*/  LOP3.LUT R27, R30, 0x1, R3, 0xf8, !PT ;  /* 0x000000011e1b7812 */ /* 0x000fc800078ef803 */
[----:B------:R-:W-:-:S04]  /*47d0*/  LOP3.LUT R28, R27, R28, RZ, 0xc0, !PT ;  /* 0x0000001c1b1c7212 */ /* 0x000fc800078ec0ff */
[----:B------:R-:W-:-:S04]  /*47e0*/  IADD3 R3, PT, PT, R3, R28, RZ ;  /* 0x0000001c03037210 */ /* 0x000fc80007ffe0ff */
[----:B------:R-:W-:Y:S01]  /*47f0*/  LOP3.LUT R0, R3, R0, RZ, 0xfc, !PT ;  /* 0x0000000003007212 */ /* 0x000fe200078efcff */
[----:B------:R-:W-:Y:S06]  /*4800*/  BRA `(.L_x_104) ;  /* 0x0000000000107947 */ /* 0x000fec0003800000 */
.L_x_103:
[----:B------:R-:W-:-:S04]  /*4810*/  LOP3.LUT R0, R0, 0x80000000, RZ, 0xc0, !PT ;  /* 0x8000000000007812 */ /* 0x000fc800078ec0ff */
[----:B------:R-:W-:Y:S01]  /*4820*/  LOP3.LUT R0, R0, 0x7f800000, RZ, 0xfc, !PT ;  /* 0x7f80000000007812 */ /* 0x000fe200078efcff */
[----:B------:R-:W-:Y:S06]  /*4830*/  BRA `(.L_x_104) ;  /* 0x0000000000047947 */ /* 0x000fec0003800000 */
.L_x_102:
[----:B------:R-:W-:-:S07]  /*4840*/  LEA R0, R35, R0, 0x17 ;  /* 0x0000000023007211 */ /* 0x000fce00078eb8ff */
.L_x_104:
[----:B------:R-:W-:Y:S05]  /*4850*/  BSYNC.RECONVERGENT B2 ;  /* 0x0000000000027941 */ /* 0x000fea0003800200 */
.L_x_101:
[----:B------:R-:W-:Y:S05]  /*4860*/  BRA `(.L_x_105) ;  /* 0x0000000000207947 */ /* 0x000fea0003800000 */
.L_x_100:
[----:B------:R-:W-:-:S04]  /*4870*/  LOP3.LUT R0, R3, 0x80000000, R0, 0x48, !PT ;  /* 0x8000000003007812 */ /* 0x000fc800078e4800 */
[----:B------:R-:W-:Y:S01]  /*4880*/  LOP3.LUT R0, R0, 0x7f800000, RZ, 0xfc, !PT ;  /* 0x7f80000000007812 */ /* 0x000fe200078efcff */
[----:B------:R-:W-:Y:S06]  /*4890*/  BRA `(.L_x_105) ;  /* 0x0000000000147947 */ /* 0x000fec0003800000 */
.L_x_99:
[----:B------:R-:W-:Y:S01]  /*48a0*/  LOP3.LUT R0, R3, 0x80000000, R0, 0x48, !PT ;  /* 0x8000000003007812 */ /* 0x000fe200078e4800 */
[----:B------:R-:W-:Y:S06]  /*48b0*/  BRA `(.L_x_105) ;  /* 0x00000000000c7947 */ /* 0x000fec0003800000 */
.L_x_98:
[----:B------:R-:W0:Y:S01]  /*48c0*/  MUFU.RSQ R0, -QNAN ;  /* 0xffc0000000007908 */ /* 0x000e220000001400 */
[----:B------:R-:W-:Y:S05]  /*48d0*/  BRA `(.L_x_105) ;  /* 0x0000000000047947 */ /* 0x000fea0003800000 */
.L_x_97:
[----:B------:R-:W-:-:S07]  /*48e0*/  FADD.FTZ R0, R0, R3 ;  /* 0x0000000300007221 */ /* 0x000fce0000010000 */
.L_x_105:
[----:B------:R-:W-:Y:S05]  /*48f0*/  BSYNC.RECONVERGENT B1 ;  /* 0x0000000000017941 */ /* 0x000fea0003800200 */
.L_x_95:
[----:B------:R-:W-:Y:S01]  /*4900*/  HFMA2 R31, -RZ, RZ, 0, 0 ;  /* 0x00000000ff1f7431 */ /* 0x000fe200000001ff */
[----:B------:R-:W-:-:S04]  /*4910*/  MOV R30, R20 ;  /* 0x00000014001e7202 */ /* 0x000fc80000000f00 */
[----:B0-----:R-:W-:Y:S05]  /*4920*/  RET.REL.NODEC R30 `(_Z25adamw_multi_tensor_kerneliPPfPPKfS0_S0_PiS4_S4_fffffi) ;  /* 0xffffffb41eb47950 */ /* 0x001fea0003c3ffff */
.L_x_106:
[----:B------:R-:W-:-:S00]  /*4930*/  BRA `(.L_x_106) ;  /* 0xfffffffc00fc7947 */ /* 0x000fc0000383ffff */
[----:B------:R-:W-:-:S00]  /*4940*/  NOP ;  /* 0x0000000000007918 */ /* 0x000fc00000000000 */
        /* <DEDUP_REMOVED lines=11> */
.L_x_108:


//--------------------- .nv.shared.reserved.0     --------------------------
	.section	.nv.shared.reserved.0,"aw",@nobits
	.weak		__nv_reservedSMEM_offset_0_alias
	.size		__nv_reservedSMEM_offset_0_alias, 0, 64
	.other		__nv_reservedSMEM_offset_0_alias,@"STO_CUDA_RESERVED_SHARED STV_DEFAULT"
__nv_reservedSMEM_offset_0_alias:
	.zero		0
	.zero		64


//--------------------- .nv.constant0._Z25adamw_multi_tensor_kerneliPPfPPKfS0_S0_PiS4_S4_fffffi --------------------------
	.section	.nv.constant0._Z25adamw_multi_tensor_kerneliPPfPPKfS0_S0_PiS4_S4_fffffi,"a",@progbits
	.sectionflags	@""
	.align	4
.nv.constant0._Z25adamw_multi_tensor_kerneliPPfPPKfS0_S0_PiS4_S4_fffffi:
	.zero		984


//--------------------- SYMBOLS --------------------------

	.type		.nv.reservedSmem.offset0,@object
	.size		.nv.reservedSmem.offset0,0x4
